	.target	sm_103a

	.elftype	@"ET_EXEC"


//--------------------- .note.nv.tkinfo           --------------------------
	.section	.note.nv.tkinfo,"",@"SHT_NOTE"
	.sectionflags	@"SHF_NOTE_NV_TKINFO"
	.tkinfo
        /*0018*/ 	.word	0x00000002
        /*0030*/ 	.string	""
        /*0030*/ 	.string	"ptxas"
        /*0030*/ 	.string	"Cuda compilation tools, release 13.0, V13.0.88"
        /*0030*/ 	.string	"Build cuda_13.0.r13.0/compiler.36424714_0"
        /*0030*/ 	.string	"-arch sm_103a -m 64 "



//--------------------- .note.nv.cuinfo           --------------------------
	.section	.note.nv.cuinfo,"",@"SHT_NOTE"
	.sectionflags	@"SHF_NOTE_NV_CUINFO"
        /*0018*/ 	.short	0x0002
        /*001a*/ 	.short	0x0067
        /*001c*/ 	.short	0x0082
	.zero		2


//--------------------- .nv.info                  --------------------------
	.section	.nv.info,"",@"SHT_CUDA_INFO"
	.align	4


	//----- nvinfo : EIATTR_REGCOUNT
	.align		4
        /*0000*/ 	.byte	0x04, 0x2f
        /*0002*/ 	.short	(.L_12 - .L_11)
	.align		4
.L_11:
        /*0004*/ 	.word	index@(_ZN7cutlass13device_kernelIN5flash11enable_sm90INS1_16FlashAttnFwdSm90INS1_25CollectiveMainloopFwdSm90ILi2EN4cute5tupleIJNS5_1CILi1EEES8_S8_EEENS6_IJNS7_ILi128EEENS7_ILi160EEENS7_ILi192EEEEEELi192ENS_12float_e4m3_tEfNS_4arch4Sm90ELb1ELb0ELb0ELb1ELb0ELb1ELb0ELb1ELb1ELb1ELb0ELb0EEENS1_21CollectiveEpilogueFwdINS6_IJSA_SC_SB_EEES9_NS_10bfloat16_tESG_Li256ELb1ELb1ELb0ELb1EEENS1_36VarlenDynamicPersistentTileSchedulerILi128ELi160ELi256ELi128ELb0ELb1ELb1ELb1ELb1ELb1EEEEEEEEEvNT_6ParamsE)
        /*0008*/ 	.word	0x00000004


	//----- nvinfo : EIATTR_FRAME_SIZE
	.align		4
.L_12:
        /*000c*/ 	.byte	0x04, 0x11
        /*000e*/ 	.short	(.L_14 - .L_13)
	.align		4
.L_13:
        /*0010*/ 	.word	index@(_ZN7cutlass13device_kernelIN5flash11enable_sm90INS1_16FlashAttnFwdSm90INS1_25CollectiveMainloopFwdSm90ILi2EN4cute5tupleIJNS5_1CILi1EEES8_S8_EEENS6_IJNS7_ILi128EEENS7_ILi160EEENS7_ILi192EEEEEELi192ENS_12float_e4m3_tEfNS_4arch4Sm90ELb1ELb0ELb0ELb1ELb0ELb1ELb0ELb1ELb1ELb1ELb0ELb0EEENS1_21CollectiveEpilogueFwdINS6_IJSA_SC_SB_EEES9_NS_10bfloat16_tESG_Li256ELb1ELb1ELb0ELb1EEENS1_36VarlenDynamicPersistentTileSchedulerILi128ELi160ELi256ELi128ELb0ELb1ELb1ELb1ELb1ELb1EEEEEEEEEvNT_6ParamsE)
        /*0014*/ 	.word	0x00000000


	//----- nvinfo : EIATTR_REGCOUNT
	.align		4
.L_14:
        /*0018*/ 	.byte	0x04, 0x2f
        /*001a*/ 	.short	(.L_16 - .L_15)
	.align		4
.L_15:
        /*001c*/ 	.word	index@(_ZN7cutlass13device_kernelIN5flash11enable_sm90INS1_16FlashAttnFwdSm90INS1_25CollectiveMainloopFwdSm90ILi2EN4cute5tupleIJNS5_1CILi1EEES8_S8_EEENS6_IJNS7_ILi128EEENS7_ILi160EEENS7_ILi192EEEEEELi192ENS_12float_e4m3_tEfNS_4arch4Sm90ELb1ELb0ELb0ELb1ELb0ELb0ELb0ELb1ELb1ELb1ELb0ELb0EEENS1_21CollectiveEpilogueFwdINS6_IJSA_SC_SB_EEES9_NS_10bfloat16_tESG_Li256ELb1ELb1ELb0ELb1EEENS1_36VarlenDynamicPersistentTileSchedulerILi128ELi160ELi256ELi128ELb0ELb1ELb1ELb1ELb1ELb1EEEEEEEEEvNT_6ParamsE)
        /*0020*/ 	.word	0x00000004


	//----- nvinfo : EIATTR_FRAME_SIZE
	.align		4
.L_16:
        /*0024*/ 	.byte	0x04, 0x11
        /*0026*/ 	.short	(.L_18 - .L_17)
	.align		4
.L_17:
        /*0028*/ 	.word	index@(_ZN7cutlass13device_kernelIN5flash11enable_sm90INS1_16FlashAttnFwdSm90INS1_25CollectiveMainloopFwdSm90ILi2EN4cute5tupleIJNS5_1CILi1EEES8_S8_EEENS6_IJNS7_ILi128EEENS7_ILi160EEENS7_ILi192EEEEEELi192ENS_12float_e4m3_tEfNS_4arch4Sm90ELb1ELb0ELb0ELb1ELb0ELb0ELb0ELb1ELb1ELb1ELb0ELb0EEENS1_21CollectiveEpilogueFwdINS6_IJSA_SC_SB_EEES9_NS_10bfloat16_tESG_Li256ELb1ELb1ELb0ELb1EEENS1_36VarlenDynamicPersistentTileSchedulerILi128ELi160ELi256ELi128ELb0ELb1ELb1ELb1ELb1ELb1EEEEEEEEEvNT_6ParamsE)
        /*002c*/ 	.word	0x00000000


	//----- nvinfo : EIATTR_REGCOUNT
	.align		4
.L_18:
        /*0030*/ 	.byte	0x04, 0x2f
        /*0032*/ 	.short	(.L_20 - .L_19)
	.align		4
.L_19:
        /*0034*/ 	.word	index@(_ZN7cutlass13device_kernelIN5flash11enable_sm90INS1_16FlashAttnFwdSm90INS1_25CollectiveMainloopFwdSm90ILi2EN4cute5tupleIJNS5_1CILi1EEES8_S8_EEENS6_IJNS7_ILi128EEENS7_ILi160EEENS7_ILi192EEEEEELi192ENS_12float_e4m3_tEfNS_4arch4Sm90ELb1ELb0ELb0ELb0ELb0ELb0ELb0ELb1ELb1ELb1ELb0ELb0EEENS1_21CollectiveEpilogueFwdINS6_IJSA_SC_SB_EEES9_NS_10bfloat16_tESG_Li256ELb0ELb1ELb0ELb1EEENS1_30DynamicPersistentTileSchedulerILi256ELi128ELb0ELb1ELb1EEEEEEEEEvNT_6ParamsE)
        /*0038*/ 	.word	0x00000004


	//----- nvinfo : EIATTR_FRAME_SIZE
	.align		4
.L_20:
        /*003c*/ 	.byte	0x04, 0x11
        /*003e*/ 	.short	(.L_22 - .L_21)
	.align		4
.L_21:
        /*0040*/ 	.word	index@(_ZN7cutlass13device_kernelIN5flash11enable_sm90INS1_16FlashAttnFwdSm90INS1_25CollectiveMainloopFwdSm90ILi2EN4cute5tupleIJNS5_1CILi1EEES8_S8_EEENS6_IJNS7_ILi128EEENS7_ILi160EEENS7_ILi192EEEEEELi192ENS_12float_e4m3_tEfNS_4arch4Sm90ELb1ELb0ELb0ELb0ELb0ELb0ELb0ELb1ELb1ELb1ELb0ELb0EEENS1_21CollectiveEpilogueFwdINS6_IJSA_SC_SB_EEES9_NS_10bfloat16_tESG_Li256ELb0ELb1ELb0ELb1EEENS1_30DynamicPersistentTileSchedulerILi256ELi128ELb0ELb1ELb1EEEEEEEEEvNT_6ParamsE)
        /*0044*/ 	.word	0x00000000


	//----- nvinfo : EIATTR_REGCOUNT
	.align		4
.L_22:
        /*0048*/ 	.byte	0x04, 0x2f
        /*004a*/ 	.short	(.L_24 - .L_23)
	.align		4
.L_23:
        /*004c*/ 	.word	index@(_ZN7cutlass13device_kernelIN5flash11enable_sm90INS1_16FlashAttnFwdSm90INS1_25CollectiveMainloopFwdSm90ILi2EN4cute5tupleIJNS5_1CILi1EEES8_S8_EEENS6_IJNS7_ILi128EEENS7_ILi160EEENS7_ILi192EEEEEELi192ENS_12float_e4m3_tEfNS_4arch4Sm90ELb0ELb1ELb0ELb1ELb0ELb1ELb0ELb1ELb1ELb1ELb0ELb0EEENS1_21CollectiveEpilogueFwdINS6_IJSA_SC_SB_EEES9_NS_10bfloat16_tESG_Li256ELb1ELb1ELb0ELb1EEENS1_36VarlenDynamicPersistentTileSchedulerILi128ELi160ELi256ELi128ELb0ELb1ELb1ELb1ELb0ELb1EEEEEEEEEvNT_6ParamsE)
        /*0050*/ 	.word	0x00000004


	//----- nvinfo : EIATTR_FRAME_SIZE
	.align		4
.L_24:
        /*0054*/ 	.byte	0x04, 0x11
        /*0056*/ 	.short	(.L_26 - .L_25)
	.align		4
.L_25:
        /*0058*/ 	.word	index@(_ZN7cutlass13device_kernelIN5flash11enable_sm90INS1_16FlashAttnFwdSm90INS1_25CollectiveMainloopFwdSm90ILi2EN4cute5tupleIJNS5_1CILi1EEES8_S8_EEENS6_IJNS7_ILi128EEENS7_ILi160EEENS7_ILi192EEEEEELi192ENS_12float_e4m3_tEfNS_4arch4Sm90ELb0ELb1ELb0ELb1ELb0ELb1ELb0ELb1ELb1ELb1ELb0ELb0EEENS1_21CollectiveEpilogueFwdINS6_IJSA_SC_SB_EEES9_NS_10bfloat16_tESG_Li256ELb1ELb1ELb0ELb1EEENS1_36VarlenDynamicPersistentTileSchedulerILi128ELi160ELi256ELi128ELb0ELb1ELb1ELb1ELb0ELb1EEEEEEEEEvNT_6ParamsE)
        /*005c*/ 	.word	0x00000000


	//----- nvinfo : EIATTR_REGCOUNT
	.align		4
.L_26:
        /*0060*/ 	.byte	0x04, 0x2f
        /*0062*/ 	.short	(.L_28 - .L_27)
	.align		4
.L_27:
        /*0064*/ 	.word	index@(_ZN7cutlass13device_kernelIN5flash11enable_sm90INS1_16FlashAttnFwdSm90INS1_25CollectiveMainloopFwdSm90ILi2EN4cute5tupleIJNS5_1CILi1EEES8_S8_EEENS6_IJNS7_ILi128EEENS7_ILi160EEENS7_ILi192EEEEEELi192ENS_12float_e4m3_tEfNS_4arch4Sm90ELb0ELb1ELb0ELb1ELb0ELb0ELb0ELb1ELb1ELb1ELb0ELb0EEENS1_21CollectiveEpilogueFwdINS6_IJSA_SC_SB_EEES9_NS_10bfloat16_tESG_Li256ELb1ELb1ELb0ELb1EEENS1_36VarlenDynamicPersistentTileSchedulerILi128ELi160ELi256ELi128ELb0ELb1ELb1ELb1ELb0ELb1EEEEEEEEEvNT_6ParamsE)
        /*0068*/ 	.word	0x00000004


	//----- nvinfo : EIATTR_FRAME_SIZE
	.align		4
.L_28:
        /*006c*/ 	.byte	0x04, 0x11
        /*006e*/ 	.short	(.L_30 - .L_29)
	.align		4
.L_29:
        /*0070*/ 	.word	index@(_ZN7cutlass13device_kernelIN5flash11enable_sm90INS1_16FlashAttnFwdSm90INS1_25CollectiveMainloopFwdSm90ILi2EN4cute5tupleIJNS5_1CILi1EEES8_S8_EEENS6_IJNS7_ILi128EEENS7_ILi160EEENS7_ILi192EEEEEELi192ENS_12float_e4m3_tEfNS_4arch4Sm90ELb0ELb1ELb0ELb1ELb0ELb0ELb0ELb1ELb1ELb1ELb0ELb0EEENS1_21CollectiveEpilogueFwdINS6_IJSA_SC_SB_EEES9_NS_10bfloat16_tESG_Li256ELb1ELb1ELb0ELb1EEENS1_36VarlenDynamicPersistentTileSchedulerILi128ELi160ELi256ELi128ELb0ELb1ELb1ELb1ELb0ELb1EEEEEEEEEvNT_6ParamsE)
        /*0074*/ 	.word	0x00000000


	//----- nvinfo : EIATTR_REGCOUNT
	.align		4
.L_30:
        /*0078*/ 	.byte	0x04, 0x2f
        /*007a*/ 	.short	(.L_32 - .L_31)
	.align		4
.L_31:
        /*007c*/ 	.word	index@(_ZN7cutlass13device_kernelIN5flash11enable_sm90INS1_16FlashAttnFwdSm90INS1_25CollectiveMainloopFwdSm90ILi2EN4cute5tupleIJNS5_1CILi1EEES8_S8_EEENS6_IJNS7_ILi128EEENS7_ILi160EEENS7_ILi192EEEEEELi192ENS_12float_e4m3_tEfNS_4arch4Sm90ELb0ELb1ELb0ELb0ELb0ELb0ELb0ELb1ELb1ELb1ELb0ELb0EEENS1_21CollectiveEpilogueFwdINS6_IJSA_SC_SB_EEES9_NS_10bfloat16_tESG_Li256ELb0ELb1ELb0ELb1EEENS1_30DynamicPersistentTileSchedulerILi256ELi128ELb0ELb1ELb1EEEEEEEEEvNT_6ParamsE)
        /*0080*/ 	.word	0x00000004


	//----- nvinfo : EIATTR_FRAME_SIZE
	.align		4
.L_32:
        /*0084*/ 	.byte	0x04, 0x11
        /*0086*/ 	.short	(.L_34 - .L_33)
	.align		4
.L_33:
        /*0088*/ 	.word	index@(_ZN7cutlass13device_kernelIN5flash11enable_sm90INS1_16FlashAttnFwdSm90INS1_25CollectiveMainloopFwdSm90ILi2EN4cute5tupleIJNS5_1CILi1EEES8_S8_EEENS6_IJNS7_ILi128EEENS7_ILi160EEENS7_ILi192EEEEEELi192ENS_12float_e4m3_tEfNS_4arch4Sm90ELb0ELb1ELb0ELb0ELb0ELb0ELb0ELb1ELb1ELb1ELb0ELb0EEENS1_21CollectiveEpilogueFwdINS6_IJSA_SC_SB_EEES9_NS_10bfloat16_tESG_Li256ELb0ELb1ELb0ELb1EEENS1_30DynamicPersistentTileSchedulerILi256ELi128ELb0ELb1ELb1EEEEEEEEEvNT_6ParamsE)
        /*008c*/ 	.word	0x00000000


	//----- nvinfo : EIATTR_REGCOUNT
	.align		4
.L_34:
        /*0090*/ 	.byte	0x04, 0x2f
        /*0092*/ 	.short	(.L_36 - .L_35)
	.align		4
.L_35:
        /*0094*/ 	.word	index@(_ZN7cutlass13device_kernelIN5flash11enable_sm90INS1_16FlashAttnFwdSm90INS1_25CollectiveMainloopFwdSm90ILi2EN4cute5tupleIJNS5_1CILi1EEES8_S8_EEENS6_IJNS7_ILi128EEENS7_ILi160EEENS7_ILi192EEEEEELi192ENS_12float_e4m3_tEfNS_4arch4Sm90ELb0ELb0ELb0ELb1ELb0ELb1ELb0ELb1ELb1ELb1ELb0ELb0EEENS1_21CollectiveEpilogueFwdINS6_IJSA_SC_SB_EEES9_NS_10bfloat16_tESG_Li256ELb1ELb1ELb0ELb1EEENS1_36VarlenDynamicPersistentTileSchedulerILi128ELi160ELi256ELi128ELb0ELb1ELb1ELb0ELb1ELb1EEEEEEEEEvNT_6ParamsE)
        /*0098*/ 	.word	0x00000004


	//----- nvinfo : EIATTR_FRAME_SIZE
	.align		4
.L_36:
        /*009c*/ 	.byte	0x04, 0x11
        /*009e*/ 	.short	(.L_38 - .L_37)
	.align		4
.L_37:
        /*00a0*/ 	.word	index@(_ZN7cutlass13device_kernelIN5flash11enable_sm90INS1_16FlashAttnFwdSm90INS1_25CollectiveMainloopFwdSm90ILi2EN4cute5tupleIJNS5_1CILi1EEES8_S8_EEENS6_IJNS7_ILi128EEENS7_ILi160EEENS7_ILi192EEEEEELi192ENS_12float_e4m3_tEfNS_4arch4Sm90ELb0ELb0ELb0ELb1ELb0ELb1ELb0ELb1ELb1ELb1ELb0ELb0EEENS1_21CollectiveEpilogueFwdINS6_IJSA_SC_SB_EEES9_NS_10bfloat16_tESG_Li256ELb1ELb1ELb0ELb1EEENS1_36VarlenDynamicPersistentTileSchedulerILi128ELi160ELi256ELi128ELb0ELb1ELb1ELb0ELb1ELb1EEEEEEEEEvNT_6ParamsE)
        /*00a4*/ 	.word	0x00000000


	//----- nvinfo : EIATTR_REGCOUNT
	.align		4
.L_38:
        /*00a8*/ 	.byte	0x04, 0x2f
        /*00aa*/ 	.short	(.L_40 - .L_39)
	.align		4
.L_39:
        /*00ac*/ 	.word	index@(_ZN7cutlass13device_kernelIN5flash11enable_sm90INS1_16FlashAttnFwdSm90INS1_25CollectiveMainloopFwdSm90ILi2EN4cute5tupleIJNS5_1CILi1EEES8_S8_EEENS6_IJNS7_ILi128EEENS7_ILi160EEENS7_ILi192EEEEEELi192ENS_12float_e4m3_tEfNS_4arch4Sm90ELb0ELb0ELb0ELb1ELb0ELb0ELb0ELb1ELb1ELb1ELb0ELb0EEENS1_21CollectiveEpilogueFwdINS6_IJSA_SC_SB_EEES9_NS_10bfloat16_tESG_Li256ELb1ELb1ELb0ELb1EEENS1_36VarlenDynamicPersistentTileSchedulerILi128ELi160ELi256ELi128ELb0ELb1ELb1ELb0ELb1ELb1EEEEEEEEEvNT_6ParamsE)
        /*00b0*/ 	.word	0x00000004


	//----- nvinfo : EIATTR_FRAME_SIZE
	.align		4
.L_40:
        /*00b4*/ 	.byte	0x04, 0x11
        /*00b6*/ 	.short	(.L_42 - .L_41)
	.align		4
.L_41:
        /*00b8*/ 	.word	index@(_ZN7cutlass13device_kernelIN5flash11enable_sm90INS1_16FlashAttnFwdSm90INS1_25CollectiveMainloopFwdSm90ILi2EN4cute5tupleIJNS5_1CILi1EEES8_S8_EEENS6_IJNS7_ILi128EEENS7_ILi160EEENS7_ILi192EEEEEELi192ENS_12float_e4m3_tEfNS_4arch4Sm90ELb0ELb0ELb0ELb1ELb0ELb0ELb0ELb1ELb1ELb1ELb0ELb0EEENS1_21CollectiveEpilogueFwdINS6_IJSA_SC_SB_EEES9_NS_10bfloat16_tESG_Li256ELb1ELb1ELb0ELb1EEENS1_36VarlenDynamicPersistentTileSchedulerILi128ELi160ELi256ELi128ELb0ELb1ELb1ELb0ELb1ELb1EEEEEEEEEvNT_6ParamsE)
        /*00bc*/ 	.word	0x00000000


	//----- nvinfo : EIATTR_REGCOUNT
	.align		4
.L_42:
        /*00c0*/ 	.byte	0x04, 0x2f
        /*00c2*/ 	.short	(.L_44 - .L_43)
	.align		4
.L_43:
        /*00c4*/ 	.word	index@(_ZN7cutlass13device_kernelIN5flash11enable_sm90INS1_16FlashAttnFwdSm90INS1_25CollectiveMainloopFwdSm90ILi2EN4cute5tupleIJNS5_1CILi2EEENS7_ILi1EEES9_EEENS6_IJNS7_ILi128EEENS7_ILi160EEENS7_ILi192EEEEEELi192ENS_12float_e4m3_tEfNS_4arch4Sm90ELb0ELb0ELb0ELb0ELb0ELb0ELb0ELb1ELb1ELb1ELb0ELb0EEENS1_21CollectiveEpilogueFwdINS6_IJSB_SD_SC_EEESA_NS_10bfloat16_tESH_Li256ELb0ELb1ELb0ELb1EEENS1_29StaticPersistentTileSchedulerILb0EEEEEEEEEvNT_6ParamsE)
        /*00c8*/ 	.word	0x00000004


	//----- nvinfo : EIATTR_FRAME_SIZE
	.align		4
.L_44:
        /*00cc*/ 	.byte	0x04, 0x11
        /*00ce*/ 	.short	(.L_46 - .L_45)
	.align		4
.L_45:
        /*00d0*/ 	.word	index@(_ZN7cutlass13device_kernelIN5flash11enable_sm90INS1_16FlashAttnFwdSm90INS1_25CollectiveMainloopFwdSm90ILi2EN4cute5tupleIJNS5_1CILi2EEENS7_ILi1EEES9_EEENS6_IJNS7_ILi128EEENS7_ILi160EEENS7_ILi192EEEEEELi192ENS_12float_e4m3_tEfNS_4arch4Sm90ELb0ELb0ELb0ELb0ELb0ELb0ELb0ELb1ELb1ELb1ELb0ELb0EEENS1_21CollectiveEpilogueFwdINS6_IJSB_SD_SC_EEESA_NS_10bfloat16_tESH_Li256ELb0ELb1ELb0ELb1EEENS1_29StaticPersistentTileSchedulerILb0EEEEEEEEEvNT_6ParamsE)
        /*00d4*/ 	.word	0x00000000


	//----- nvinfo : EIATTR_REGCOUNT
	.align		4
.L_46:
        /*00d8*/ 	.byte	0x04, 0x2f
        /*00da*/ 	.short	(.L_48 - .L_47)
	.align		4
.L_47:
        /*00dc*/ 	.word	index@(_ZN7cutlass13device_kernelIN5flash11enable_sm90INS1_16FlashAttnFwdSm90INS1_25CollectiveMainloopFwdSm90ILi2EN4cute5tupleIJNS5_1CILi1EEES8_S8_EEENS6_IJNS7_ILi128EEENS7_ILi160EEENS7_ILi192EEEEEELi192ENS_12float_e4m3_tEfNS_4arch4Sm90ELb0ELb0ELb0ELb0ELb0ELb0ELb0ELb1ELb1ELb1ELb0ELb0EEENS1_21CollectiveEpilogueFwdINS6_IJSA_SC_SB_EEES9_NS_10bfloat16_tESG_Li256ELb0ELb1ELb0ELb1EEENS1_29StaticPersistentTileSchedulerILb0EEEEEEEEEvNT_6ParamsE)
        /*00e0*/ 	.word	0x00000004


	//----- nvinfo : EIATTR_FRAME_SIZE
	.align		4
.L_48:
        /*00e4*/ 	.byte	0x04, 0x11
        /*00e6*/ 	.short	(.L_50 - .L_49)
	.align		4
.L_49:
        /*00e8*/ 	.word	index@(_ZN7cutlass13device_kernelIN5flash11enable_sm90INS1_16FlashAttnFwdSm90INS1_25CollectiveMainloopFwdSm90ILi2EN4cute5tupleIJNS5_1CILi1EEES8_S8_EEENS6_IJNS7_ILi128EEENS7_ILi160EEENS7_ILi192EEEEEELi192ENS_12float_e4m3_tEfNS_4arch4Sm90ELb0ELb0ELb0ELb0ELb0ELb0ELb0ELb1ELb1ELb1ELb0ELb0EEENS1_21CollectiveEpilogueFwdINS6_IJSA_SC_SB_EEES9_NS_10bfloat16_tESG_Li256ELb0ELb1ELb0ELb1EEENS1_29StaticPersistentTileSchedulerILb0EEEEEEEEEvNT_6ParamsE)
        /*00ec*/ 	.word	0x00000000


	//----- nvinfo : EIATTR_MIN_STACK_SIZE
	.align		4
.L_50:
        /*00f0*/ 	.byte	0x04, 0x12
        /*00f2*/ 	.short	(.L_52 - .L_51)
	.align		4
.L_51:
        /*00f4*/ 	.word	index@(_ZN7cutlass13device_kernelIN5flash11enable_sm90INS1_16FlashAttnFwdSm90INS1_25CollectiveMainloopFwdSm90ILi2EN4cute5tupleIJNS5_1CILi1EEES8_S8_EEENS6_IJNS7_ILi128EEENS7_ILi160EEENS7_ILi192EEEEEELi192ENS_12float_e4m3_tEfNS_4arch4Sm90ELb0ELb0ELb0ELb0ELb0ELb0ELb0ELb1ELb1ELb1ELb0ELb0EEENS1_21CollectiveEpilogueFwdINS6_IJSA_SC_SB_EEES9_NS_10bfloat16_tESG_Li256ELb0ELb1ELb0ELb1EEENS1_29StaticPersistentTileSchedulerILb0EEEEEEEEEvNT_6ParamsE)
        /*00f8*/ 	.word	0x00000000


	//----- nvinfo : EIATTR_MIN_STACK_SIZE
	.align		4
.L_52:
        /*00fc*/ 	.byte	0x04, 0x12
        /*00fe*/ 	.short	(.L_54 - .L_53)
	.align		4
.L_53:
        /*0100*/ 	.word	index@(_ZN7cutlass13device_kernelIN5flash11enable_sm90INS1_16FlashAttnFwdSm90INS1_25CollectiveMainloopFwdSm90ILi2EN4cute5tupleIJNS5_1CILi2EEENS7_ILi1EEES9_EEENS6_IJNS7_ILi128EEENS7_ILi160EEENS7_ILi192EEEEEELi192ENS_12float_e4m3_tEfNS_4arch4Sm90ELb0ELb0ELb0ELb0ELb0ELb0ELb0ELb1ELb1ELb1ELb0ELb0EEENS1_21CollectiveEpilogueFwdINS6_IJSB_SD_SC_EEESA_NS_10bfloat16_tESH_Li256ELb0ELb1ELb0ELb1EEENS1_29StaticPersistentTileSchedulerILb0EEEEEEEEEvNT_6ParamsE)
        /*0104*/ 	.word	0x00000000


	//----- nvinfo : EIATTR_MIN_STACK_SIZE
	.align		4
.L_54:
        /*0108*/ 	.byte	0x04, 0x12
        /*010a*/ 	.short	(.L_56 - .L_55)
	.align		4
.L_55:
        /*010c*/ 	.word	index@(_ZN7cutlass13device_kernelIN5flash11enable_sm90INS1_16FlashAttnFwdSm90INS1_25CollectiveMainloopFwdSm90ILi2EN4cute5tupleIJNS5_1CILi1EEES8_S8_EEENS6_IJNS7_ILi128EEENS7_ILi160EEENS7_ILi192EEEEEELi192ENS_12float_e4m3_tEfNS_4arch4Sm90ELb0ELb0ELb0ELb1ELb0ELb0ELb0ELb1ELb1ELb1ELb0ELb0EEENS1_21CollectiveEpilogueFwdINS6_IJSA_SC_SB_EEES9_NS_10bfloat16_tESG_Li256ELb1ELb1ELb0ELb1EEENS1_36VarlenDynamicPersistentTileSchedulerILi128ELi160ELi256ELi128ELb0ELb1ELb1ELb0ELb1ELb1EEEEEEEEEvNT_6ParamsE)
        /*0110*/ 	.word	0x00000000


	//----- nvinfo : EIATTR_MIN_STACK_SIZE
	.align		4
.L_56:
        /*0114*/ 	.byte	0x04, 0x12
        /*0116*/ 	.short	(.L_58 - .L_57)
	.align		4
.L_57:
        /*0118*/ 	.word	index@(_ZN7cutlass13device_kernelIN5flash11enable_sm90INS1_16FlashAttnFwdSm90INS1_25CollectiveMainloopFwdSm90ILi2EN4cute5tupleIJNS5_1CILi1EEES8_S8_EEENS6_IJNS7_ILi128EEENS7_ILi160EEENS7_ILi192EEEEEELi192ENS_12float_e4m3_tEfNS_4arch4Sm90ELb0ELb0ELb0ELb1ELb0ELb1ELb0ELb1ELb1ELb1ELb0ELb0EEENS1_21CollectiveEpilogueFwdINS6_IJSA_SC_SB_EEES9_NS_10bfloat16_tESG_Li256ELb1ELb1ELb0ELb1EEENS1_36VarlenDynamicPersistentTileSchedulerILi128ELi160ELi256ELi128ELb0ELb1ELb1ELb0ELb1ELb1EEEEEEEEEvNT_6ParamsE)
        /*011c*/ 	.word	0x00000000


	//----- nvinfo : EIATTR_MIN_STACK_SIZE
	.align		4
.L_58:
        /*0120*/ 	.byte	0x04, 0x12
        /*0122*/ 	.short	(.L_60 - .L_59)
	.align		4
.L_59:
        /*0124*/ 	.word	index@(_ZN7cutlass13device_kernelIN5flash11enable_sm90INS1_16FlashAttnFwdSm90INS1_25CollectiveMainloopFwdSm90ILi2EN4cute5tupleIJNS5_1CILi1EEES8_S8_EEENS6_IJNS7_ILi128EEENS7_ILi160EEENS7_ILi192EEEEEELi192ENS_12float_e4m3_tEfNS_4arch4Sm90ELb0ELb1ELb0ELb0ELb0ELb0ELb0ELb1ELb1ELb1ELb0ELb0EEENS1_21CollectiveEpilogueFwdINS6_IJSA_SC_SB_EEES9_NS_10bfloat16_tESG_Li256ELb0ELb1ELb0ELb1EEENS1_30DynamicPersistentTileSchedulerILi256ELi128ELb0ELb1ELb1EEEEEEEEEvNT_6ParamsE)
        /*0128*/ 	.word	0x00000000


	//----- nvinfo : EIATTR_MIN_STACK_SIZE
	.align		4
.L_60:
        /*012c*/ 	.byte	0x04, 0x12
        /*012e*/ 	.short	(.L_62 - .L_61)
	.align		4
.L_61:
        /*0130*/ 	.word	index@(_ZN7cutlass13device_kernelIN5flash11enable_sm90INS1_16FlashAttnFwdSm90INS1_25CollectiveMainloopFwdSm90ILi2EN4cute5tupleIJNS5_1CILi1EEES8_S8_EEENS6_IJNS7_ILi128EEENS7_ILi160EEENS7_ILi192EEEEEELi192ENS_12float_e4m3_tEfNS_4arch4Sm90ELb0ELb1ELb0ELb1ELb0ELb0ELb0ELb1ELb1ELb1ELb0ELb0EEENS1_21CollectiveEpilogueFwdINS6_IJSA_SC_SB_EEES9_NS_10bfloat16_tESG_Li256ELb1ELb1ELb0ELb1EEENS1_36VarlenDynamicPersistentTileSchedulerILi128ELi160ELi256ELi128ELb0ELb1ELb1ELb1ELb0ELb1EEEEEEEEEvNT_6ParamsE)
        /*0134*/ 	.word	0x00000000


	//----- nvinfo : EIATTR_MIN_STACK_SIZE
	.align		4
.L_62:
        /*0138*/ 	.byte	0x04, 0x12
        /*013a*/ 	.short	(.L_64 - .L_63)
	.align		4
.L_63:
        /*013c*/ 	.word	index@(_ZN7cutlass13device_kernelIN5flash11enable_sm90INS1_16FlashAttnFwdSm90INS1_25CollectiveMainloopFwdSm90ILi2EN4cute5tupleIJNS5_1CILi1EEES8_S8_EEENS6_IJNS7_ILi128EEENS7_ILi160EEENS7_ILi192EEEEEELi192ENS_12float_e4m3_tEfNS_4arch4Sm90ELb0ELb1ELb0ELb1ELb0ELb1ELb0ELb1ELb1ELb1ELb0ELb0EEENS1_21CollectiveEpilogueFwdINS6_IJSA_SC_SB_EEES9_NS_10bfloat16_tESG_Li256ELb1ELb1ELb0ELb1EEENS1_36VarlenDynamicPersistentTileSchedulerILi128ELi160ELi256ELi128ELb0ELb1ELb1ELb1ELb0ELb1EEEEEEEEEvNT_6ParamsE)
        /*0140*/ 	.word	0x00000000


	//----- nvinfo : EIATTR_MIN_STACK_SIZE
	.align		4
.L_64:
        /*0144*/ 	.byte	0x04, 0x12
        /*0146*/ 	.short	(.L_66 - .L_65)
	.align		4
.L_65:
        /*0148*/ 	.word	index@(_ZN7cutlass13device_kernelIN5flash11enable_sm90INS1_16FlashAttnFwdSm90INS1_25CollectiveMainloopFwdSm90ILi2EN4cute5tupleIJNS5_1CILi1EEES8_S8_EEENS6_IJNS7_ILi128EEENS7_ILi160EEENS7_ILi192EEEEEELi192ENS_12float_e4m3_tEfNS_4arch4Sm90ELb1ELb0ELb0ELb0ELb0ELb0ELb0ELb1ELb1ELb1ELb0ELb0EEENS1_21CollectiveEpilogueFwdINS6_IJSA_SC_SB_EEES9_NS_10bfloat16_tESG_Li256ELb0ELb1ELb0ELb1EEENS1_30DynamicPersistentTileSchedulerILi256ELi128ELb0ELb1ELb1EEEEEEEEEvNT_6ParamsE)
        /*014c*/ 	.word	0x00000000


	//----- nvinfo : EIATTR_MIN_STACK_SIZE
	.align		4
.L_66:
        /*0150*/ 	.byte	0x04, 0x12
        /*0152*/ 	.short	(.L_68 - .L_67)
	.align		4
.L_67:
        /*0154*/ 	.word	index@(_ZN7cutlass13device_kernelIN5flash11enable_sm90INS1_16FlashAttnFwdSm90INS1_25CollectiveMainloopFwdSm90ILi2EN4cute5tupleIJNS5_1CILi1EEES8_S8_EEENS6_IJNS7_ILi128EEENS7_ILi160EEENS7_ILi192EEEEEELi192ENS_12float_e4m3_tEfNS_4arch4Sm90ELb1ELb0ELb0ELb1ELb0ELb0ELb0ELb1ELb1ELb1ELb0ELb0EEENS1_21CollectiveEpilogueFwdINS6_IJSA_SC_SB_EEES9_NS_10bfloat16_tESG_Li256ELb1ELb1ELb0ELb1EEENS1_36VarlenDynamicPersistentTileSchedulerILi128ELi160ELi256ELi128ELb0ELb1ELb1ELb1ELb1ELb1EEEEEEEEEvNT_6ParamsE)
        /*0158*/ 	.word	0x00000000


	//----- nvinfo : EIATTR_MIN_STACK_SIZE
	.align		4
.L_68:
        /*015c*/ 	.byte	0x04, 0x12
        /*015e*/ 	.short	(.L_70 - .L_69)
	.align		4
.L_69:
        /*0160*/ 	.word	index@(_ZN7cutlass13device_kernelIN5flash11enable_sm90INS1_16FlashAttnFwdSm90INS1_25CollectiveMainloopFwdSm90ILi2EN4cute5tupleIJNS5_1CILi1EEES8_S8_EEENS6_IJNS7_ILi128EEENS7_ILi160EEENS7_ILi192EEEEEELi192ENS_12float_e4m3_tEfNS_4arch4Sm90ELb1ELb0ELb0ELb1ELb0ELb1ELb0ELb1ELb1ELb1ELb0ELb0EEENS1_21CollectiveEpilogueFwdINS6_IJSA_SC_SB_EEES9_NS_10bfloat16_tESG_Li256ELb1ELb1ELb0ELb1EEENS1_36VarlenDynamicPersistentTileSchedulerILi128ELi160ELi256ELi128ELb0ELb1ELb1ELb1ELb1ELb1EEEEEEEEEvNT_6ParamsE)
        /*0164*/ 	.word	0x00000000
.L_70:


//--------------------- .nv.compat                --------------------------
	.section	.nv.compat,"",@"SHT_CUDA_COMPAT_INFO"
	.align	4
        /*0000*/ 	.byte	0x02, 0x09, 0x01, 0x00, 0x02, 0x02, 0x01, 0x00, 0x02, 0x05, 0x05, 0x00, 0x03, 0x07, 0x01, 0x01
        /*0010*/ 	.byte	0x02, 0x03, 0x00, 0x00, 0x02, 0x06, 0x01, 0x00, 0x04, 0x0b, 0x08, 0x00, 0x00, 0x00, 0x00, 0x00
        /*0020*/ 	.byte	0x00, 0x00, 0x00, 0x00


//--------------------- .nv.info._ZN7cutlass13device_kernelIN5flash11enable_sm90INS1_16FlashAttnFwdSm90INS1_25CollectiveMainloopFwdSm90ILi2EN4cute5tupleIJNS5_1CILi1EEES8_S8_EEENS6_IJNS7_ILi128EEENS7_ILi160EEENS7_ILi192EEEEEELi192ENS_12float_e4m3_tEfNS_4arch4Sm90ELb0ELb0ELb0ELb0ELb0ELb0ELb0ELb1ELb1ELb1ELb0ELb0EEENS1_21CollectiveEpilogueFwdINS6_IJSA_SC_SB_EEES9_NS_10bfloat16_tESG_Li256ELb0ELb1ELb0ELb1EEENS1_29StaticPersistentTileSchedulerILb0EEEEEEEEEvNT_6ParamsE --------------------------
	.section	.nv.info._ZN7cutlass13device_kernelIN5flash11enable_sm90INS1_16FlashAttnFwdSm90INS1_25CollectiveMainloopFwdSm90ILi2EN4cute5tupleIJNS5_1CILi1EEES8_S8_EEENS6_IJNS7_ILi128EEENS7_ILi160EEENS7_ILi192EEEEEELi192ENS_12float_e4m3_tEfNS_4arch4Sm90ELb0ELb0ELb0ELb0ELb0ELb0ELb0ELb1ELb1ELb1ELb0ELb0EEENS1_21CollectiveEpilogueFwdINS6_IJSA_SC_SB_EEES9_NS_10bfloat16_tESG_Li256ELb0ELb1ELb0ELb1EEENS1_29StaticPersistentTileSchedulerILb0EEEEEEEEEvNT_6ParamsE,"",@"SHT_CUDA_INFO"
	.sectionflags	@""
	.align	4


	//----- nvinfo : EIATTR_CUDA_API_VERSION
	.align		4
        /*0000*/ 	.byte	0x04, 0x37
        /*0002*/ 	.short	(.L_72 - .L_71)
.L_71:
        /*0004*/ 	.word	0x00000082


	//----- nvinfo : EIATTR_KPARAM_INFO
	.align		4
.L_72:
        /*0008*/ 	.byte	0x04, 0x17
        /*000a*/ 	.short	(.L_74 - .L_73)
.L_73:
        /*000c*/ 	.word	0x00000000
        /*0010*/ 	.short	0x0000
        /*0012*/ 	.short	0x0000
        /*0014*/ 	.byte	0x00, 0xf0, 0x01, 0x28


	//----- nvinfo : EIATTR_SPARSE_MMA_MASK
	.align		4
.L_74:
        /*0018*/ 	.byte	0x03, 0x50
        /*001a*/ 	.short	0x0000


	//----- nvinfo : EIATTR_MAXREG_COUNT
	.align		4
        /*001c*/ 	.byte	0x03, 0x1b
        /*001e*/ 	.short	0x00a8


	//----- nvinfo : EIATTR_MERCURY_ISA_VERSION
	.align		4
        /*0020*/ 	.byte	0x03, 0x5f
        /*0022*/ 	.short	0x0101


	//----- nvinfo : EIATTR_VRC_CTA_INIT_COUNT
	.align		4
        /*0024*/ 	.byte	0x02, 0x4a
	.zero		1
	.zero		1


	//----- nvinfo : EIATTR_EXIT_INSTR_OFFSETS
	.align		4
        /*0028*/ 	.byte	0x04, 0x1c
        /*002a*/ 	.short	(.L_76 - .L_75)


	//   ....[0]....
.L_75:
        /*002c*/ 	.word	0x00000010


	//----- nvinfo : EIATTR_MAX_THREADS
	.align		4
.L_76:
        /*0030*/ 	.byte	0x04, 0x05
        /*0032*/ 	.short	(.L_78 - .L_77)
.L_77:
        /*0034*/ 	.word	0x00000180
        /*0038*/ 	.word	0x00000001
        /*003c*/ 	.word	0x00000001


	//----- nvinfo : EIATTR_CBANK_PARAM_SIZE
	.align		4
.L_78:
        /*0040*/ 	.byte	0x03, 0x19
        /*0042*/ 	.short	0x0a00


	//----- nvinfo : EIATTR_PARAM_CBANK
	.align		4
        /*0044*/ 	.byte	0x04, 0x0a
        /*0046*/ 	.short	(.L_80 - .L_79)
	.align		4
.L_79:
        /*0048*/ 	.word	index@(.nv.constant0._ZN7cutlass13device_kernelIN5flash11enable_sm90INS1_16FlashAttnFwdSm90INS1_25CollectiveMainloopFwdSm90ILi2EN4cute5tupleIJNS5_1CILi1EEES8_S8_EEENS6_IJNS7_ILi128EEENS7_ILi160EEENS7_ILi192EEEEEELi192ENS_12float_e4m3_tEfNS_4arch4Sm90ELb0ELb0ELb0ELb0ELb0ELb0ELb0ELb1ELb1ELb1ELb0ELb0EEENS1_21CollectiveEpilogueFwdINS6_IJSA_SC_SB_EEES9_NS_10bfloat16_tESG_Li256ELb0ELb1ELb0ELb1EEENS1_29StaticPersistentTileSchedulerILb0EEEEEEEEEvNT_6ParamsE)
        /*004c*/ 	.short	0x0380
        /*004e*/ 	.short	0x0a00


	//----- nvinfo : EIATTR_SW_WAR
	.align		4
.L_80:
        /*0050*/ 	.byte	0x04, 0x36
        /*0052*/ 	.short	(.L_82 - .L_81)
.L_81:
        /*0054*/ 	.word	0x00000008
.L_82:


//--------------------- .nv.info._ZN7cutlass13device_kernelIN5flash11enable_sm90INS1_16FlashAttnFwdSm90INS1_25CollectiveMainloopFwdSm90ILi2EN4cute5tupleIJNS5_1CILi2EEENS7_ILi1EEES9_EEENS6_IJNS7_ILi128EEENS7_ILi160EEENS7_ILi192EEEEEELi192ENS_12float_e4m3_tEfNS_4arch4Sm90ELb0ELb0ELb0ELb0ELb0ELb0ELb0ELb1ELb1ELb1ELb0ELb0EEENS1_21CollectiveEpilogueFwdINS6_IJSB_SD_SC_EEESA_NS_10bfloat16_tESH_Li256ELb0ELb1ELb0ELb1EEENS1_29StaticPersistentTileSchedulerILb0EEEEEEEEEvNT_6ParamsE --------------------------
	.section	.nv.info._ZN7cutlass13device_kernelIN5flash11enable_sm90INS1_16FlashAttnFwdSm90INS1_25CollectiveMainloopFwdSm90ILi2EN4cute5tupleIJNS5_1CILi2EEENS7_ILi1EEES9_EEENS6_IJNS7_ILi128EEENS7_ILi160EEENS7_ILi192EEEEEELi192ENS_12float_e4m3_tEfNS_4arch4Sm90ELb0ELb0ELb0ELb0ELb0ELb0ELb0ELb1ELb1ELb1ELb0ELb0EEENS1_21CollectiveEpilogueFwdINS6_IJSB_SD_SC_EEESA_NS_10bfloat16_tESH_Li256ELb0ELb1ELb0ELb1EEENS1_29StaticPersistentTileSchedulerILb0EEEEEEEEEvNT_6ParamsE,"",@"SHT_CUDA_INFO"
	.sectionflags	@""
	.align	4


	//----- nvinfo : EIATTR_CUDA_API_VERSION
	.align		4
        /*0000*/ 	.byte	0x04, 0x37
        /*0002*/ 	.short	(.L_84 - .L_83)
.L_83:
        /*0004*/ 	.word	0x00000082


	//----- nvinfo : EIATTR_KPARAM_INFO
	.align		4
.L_84:
        /*0008*/ 	.byte	0x04, 0x17
        /*000a*/ 	.short	(.L_86 - .L_85)
.L_85:
        /*000c*/ 	.word	0x00000000
        /*0010*/ 	.short	0x0000
        /*0012*/ 	.short	0x0000
        /*0014*/ 	.byte	0x00, 0xf0, 0x01, 0x28


	//----- nvinfo : EIATTR_SPARSE_MMA_MASK
	.align		4
.L_86:
        /*0018*/ 	.byte	0x03, 0x50
        /*001a*/ 	.short	0x0000


	//----- nvinfo : EIATTR_MAXREG_COUNT
	.align		4
        /*001c*/ 	.byte	0x03, 0x1b
        /*001e*/ 	.short	0x00a8


	//----- nvinfo : EIATTR_MERCURY_ISA_VERSION
	.align		4
        /*0020*/ 	.byte	0x03, 0x5f
        /*0022*/ 	.short	0x0101


	//----- nvinfo : EIATTR_VRC_CTA_INIT_COUNT
	.align		4
        /*0024*/ 	.byte	0x02, 0x4a
	.zero		1
	.zero		1


	//----- nvinfo : EIATTR_EXIT_INSTR_OFFSETS
	.align		4
        /*0028*/ 	.byte	0x04, 0x1c
        /*002a*/ 	.short	(.L_88 - .L_87)


	//   ....[0]....
.L_87:
        /*002c*/ 	.word	0x00000010


	//----- nvinfo : EIATTR_MAX_THREADS
	.align		4
.L_88:
        /*0030*/ 	.byte	0x04, 0x05
        /*0032*/ 	.short	(.L_90 - .L_89)
.L_89:
        /*0034*/ 	.word	0x00000180
        /*0038*/ 	.word	0x00000001
        /*003c*/ 	.word	0x00000001


	//----- nvinfo : EIATTR_CBANK_PARAM_SIZE
	.align		4
.L_90:
        /*0040*/ 	.byte	0x03, 0x19
        /*0042*/ 	.short	0x0a00


	//----- nvinfo : EIATTR_PARAM_CBANK
	.align		4
        /*0044*/ 	.byte	0x04, 0x0a
        /*0046*/ 	.short	(.L_92 - .L_91)
	.align		4
.L_91:
        /*0048*/ 	.word	index@(.nv.constant0._ZN7cutlass13device_kernelIN5flash11enable_sm90INS1_16FlashAttnFwdSm90INS1_25CollectiveMainloopFwdSm90ILi2EN4cute5tupleIJNS5_1CILi2EEENS7_ILi1EEES9_EEENS6_IJNS7_ILi128EEENS7_ILi160EEENS7_ILi192EEEEEELi192ENS_12float_e4m3_tEfNS_4arch4Sm90ELb0ELb0ELb0ELb0ELb0ELb0ELb0ELb1ELb1ELb1ELb0ELb0EEENS1_21CollectiveEpilogueFwdINS6_IJSB_SD_SC_EEESA_NS_10bfloat16_tESH_Li256ELb0ELb1ELb0ELb1EEENS1_29StaticPersistentTileSchedulerILb0EEEEEEEEEvNT_6ParamsE)
        /*004c*/ 	.short	0x0380
        /*004e*/ 	.short	0x0a00


	//----- nvinfo : EIATTR_SW_WAR
	.align		4
.L_92:
        /*0050*/ 	.byte	0x04, 0x36
        /*0052*/ 	.short	(.L_94 - .L_93)
.L_93:
        /*0054*/ 	.word	0x00000008
.L_94:


//--------------------- .nv.info._ZN7cutlass13device_kernelIN5flash11enable_sm90INS1_16FlashAttnFwdSm90INS1_25CollectiveMainloopFwdSm90ILi2EN4cute5tupleIJNS5_1CILi1EEES8_S8_EEENS6_IJNS7_ILi128EEENS7_ILi160EEENS7_ILi192EEEEEELi192ENS_12float_e4m3_tEfNS_4arch4Sm90ELb0ELb0ELb0ELb1ELb0ELb0ELb0ELb1ELb1ELb1ELb0ELb0EEENS1_21CollectiveEpilogueFwdINS6_IJSA_SC_SB_EEES9_NS_10bfloat16_tESG_Li256ELb1ELb1ELb0ELb1EEENS1_36VarlenDynamicPersistentTileSchedulerILi128ELi160ELi256ELi128ELb0ELb1ELb1ELb0ELb1ELb1EEEEEEEEEvNT_6ParamsE --------------------------
	.section	.nv.info._ZN7cutlass13device_kernelIN5flash11enable_sm90INS1_16FlashAttnFwdSm90INS1_25CollectiveMainloopFwdSm90ILi2EN4cute5tupleIJNS5_1CILi1EEES8_S8_EEENS6_IJNS7_ILi128EEENS7_ILi160EEENS7_ILi192EEEEEELi192ENS_12float_e4m3_tEfNS_4arch4Sm90ELb0ELb0ELb0ELb1ELb0ELb0ELb0ELb1ELb1ELb1ELb0ELb0EEENS1_21CollectiveEpilogueFwdINS6_IJSA_SC_SB_EEES9_NS_10bfloat16_tESG_Li256ELb1ELb1ELb0ELb1EEENS1_36VarlenDynamicPersistentTileSchedulerILi128ELi160ELi256ELi128ELb0ELb1ELb1ELb0ELb1ELb1EEEEEEEEEvNT_6ParamsE,"",@"SHT_CUDA_INFO"
	.sectionflags	@""
	.align	4


	//----- nvinfo : EIATTR_CUDA_API_VERSION
	.align		4
        /*0000*/ 	.byte	0x04, 0x37
        /*0002*/ 	.short	(.L_96 - .L_95)
.L_95:
        /*0004*/ 	.word	0x00000082


	//----- nvinfo : EIATTR_KPARAM_INFO
	.align		4
.L_96:
        /*0008*/ 	.byte	0x04, 0x17
        /*000a*/ 	.short	(.L_98 - .L_97)
.L_97:
        /*000c*/ 	.word	0x00000000
        /*0010*/ 	.short	0x0000
        /*0012*/ 	.short	0x0000
        /*0014*/ 	.byte	0x00, 0xf0, 0x01, 0x2a


	//----- nvinfo : EIATTR_SPARSE_MMA_MASK
	.align		4
.L_98:
        /*0018*/ 	.byte	0x03, 0x50
        /*001a*/ 	.short	0x0000


	//----- nvinfo : EIATTR_MAXREG_COUNT
	.align		4
        /*001c*/ 	.byte	0x03, 0x1b
        /*001e*/ 	.short	0x00a8


	//----- nvinfo : EIATTR_MERCURY_ISA_VERSION
	.align		4
        /*0020*/ 	.byte	0x03, 0x5f
        /*0022*/ 	.short	0x0101


	//----- nvinfo : EIATTR_VRC_CTA_INIT_COUNT
	.align		4
        /*0024*/ 	.byte	0x02, 0x4a
	.zero		1
	.zero		1


	//----- nvinfo : EIATTR_EXIT_INSTR_OFFSETS
	.align		4
        /*0028*/ 	.byte	0x04, 0x1c
        /*002a*/ 	.short	(.L_100 - .L_99)


	//   ....[0]....
.L_99:
        /*002c*/ 	.word	0x00000010


	//----- nvinfo : EIATTR_MAX_THREADS
	.align		4
.L_100:
        /*0030*/ 	.byte	0x04, 0x05
        /*0032*/ 	.short	(.L_102 - .L_101)
.L_101:
        /*0034*/ 	.word	0x00000180
        /*0038*/ 	.word	0x00000001
        /*003c*/ 	.word	0x00000001


	//----- nvinfo : EIATTR_CBANK_PARAM_SIZE
	.align		4
.L_102:
        /*0040*/ 	.byte	0x03, 0x19
        /*0042*/ 	.short	0x0a80


	//----- nvinfo : EIATTR_PARAM_CBANK
	.align		4
        /*0044*/ 	.byte	0x04, 0x0a
        /*0046*/ 	.short	(.L_104 - .L_103)
	.align		4
.L_103:
        /*0048*/ 	.word	index@(.nv.constant0._ZN7cutlass13device_kernelIN5flash11enable_sm90INS1_16FlashAttnFwdSm90INS1_25CollectiveMainloopFwdSm90ILi2EN4cute5tupleIJNS5_1CILi1EEES8_S8_EEENS6_IJNS7_ILi128EEENS7_ILi160EEENS7_ILi192EEEEEELi192ENS_12float_e4m3_tEfNS_4arch4Sm90ELb0ELb0ELb0ELb1ELb0ELb0ELb0ELb1ELb1ELb1ELb0ELb0EEENS1_21CollectiveEpilogueFwdINS6_IJSA_SC_SB_EEES9_NS_10bfloat16_tESG_Li256ELb1ELb1ELb0ELb1EEENS1_36VarlenDynamicPersistentTileSchedulerILi128ELi160ELi256ELi128ELb0ELb1ELb1ELb0ELb1ELb1EEEEEEEEEvNT_6ParamsE)
        /*004c*/ 	.short	0x0380
        /*004e*/ 	.short	0x0a80


	//----- nvinfo : EIATTR_SW_WAR
	.align		4
.L_104:
        /*0050*/ 	.byte	0x04, 0x36
        /*0052*/ 	.short	(.L_106 - .L_105)
.L_105:
        /*0054*/ 	.word	0x00000008
.L_106:


//--------------------- .nv.info._ZN7cutlass13device_kernelIN5flash11enable_sm90INS1_16FlashAttnFwdSm90INS1_25CollectiveMainloopFwdSm90ILi2EN4cute5tupleIJNS5_1CILi1EEES8_S8_EEENS6_IJNS7_ILi128EEENS7_ILi160EEENS7_ILi192EEEEEELi192ENS_12float_e4m3_tEfNS_4arch4Sm90ELb0ELb0ELb0ELb1ELb0ELb1ELb0ELb1ELb1ELb1ELb0ELb0EEENS1_21CollectiveEpilogueFwdINS6_IJSA_SC_SB_EEES9_NS_10bfloat16_tESG_Li256ELb1ELb1ELb0ELb1EEENS1_36VarlenDynamicPersistentTileSchedulerILi128ELi160ELi256ELi128ELb0ELb1ELb1ELb0ELb1ELb1EEEEEEEEEvNT_6ParamsE --------------------------
	.section	.nv.info._ZN7cutlass13device_kernelIN5flash11enable_sm90INS1_16FlashAttnFwdSm90INS1_25CollectiveMainloopFwdSm90ILi2EN4cute5tupleIJNS5_1CILi1EEES8_S8_EEENS6_IJNS7_ILi128EEENS7_ILi160EEENS7_ILi192EEEEEELi192ENS_12float_e4m3_tEfNS_4arch4Sm90ELb0ELb0ELb0ELb1ELb0ELb1ELb0ELb1ELb1ELb1ELb0ELb0EEENS1_21CollectiveEpilogueFwdINS6_IJSA_SC_SB_EEES9_NS_10bfloat16_tESG_Li256ELb1ELb1ELb0ELb1EEENS1_36VarlenDynamicPersistentTileSchedulerILi128ELi160ELi256ELi128ELb0ELb1ELb1ELb0ELb1ELb1EEEEEEEEEvNT_6ParamsE,"",@"SHT_CUDA_INFO"
	.sectionflags	@""
	.align	4


	//----- nvinfo : EIATTR_CUDA_API_VERSION
	.align		4
        /*0000*/ 	.byte	0x04, 0x37
        /*0002*/ 	.short	(.L_108 - .L_107)
.L_107:
        /*0004*/ 	.word	0x00000082


	//----- nvinfo : EIATTR_KPARAM_INFO
	.align		4
.L_108:
        /*0008*/ 	.byte	0x04, 0x17
        /*000a*/ 	.short	(.L_110 - .L_109)
.L_109:
        /*000c*/ 	.word	0x00000000
        /*0010*/ 	.short	0x0000
        /*0012*/ 	.short	0x0000
        /*0014*/ 	.byte	0x00, 0xf0, 0x01, 0x2a


	//----- nvinfo : EIATTR_SPARSE_MMA_MASK
	.align		4
.L_110:
        /*0018*/ 	.byte	0x03, 0x50
        /*001a*/ 	.short	0x0000


	//----- nvinfo : EIATTR_MAXREG_COUNT
	.align		4
        /*001c*/ 	.byte	0x03, 0x1b
        /*001e*/ 	.short	0x00a8


	//----- nvinfo : EIATTR_MERCURY_ISA_VERSION
	.align		4
        /*0020*/ 	.byte	0x03, 0x5f
        /*0022*/ 	.short	0x0101


	//----- nvinfo : EIATTR_VRC_CTA_INIT_COUNT
	.align		4
        /*0024*/ 	.byte	0x02, 0x4a
	.zero		1
	.zero		1


	//----- nvinfo : EIATTR_EXIT_INSTR_OFFSETS
	.align		4
        /*0028*/ 	.byte	0x04, 0x1c
        /*002a*/ 	.short	(.L_112 - .L_111)


	//   ....[0]....
.L_111:
        /*002c*/ 	.word	0x00000010


	//----- nvinfo : EIATTR_MAX_THREADS
	.align		4
.L_112:
        /*0030*/ 	.byte	0x04, 0x05
        /*0032*/ 	.short	(.L_114 - .L_113)
.L_113:
        /*0034*/ 	.word	0x00000180
        /*0038*/ 	.word	0x00000001
        /*003c*/ 	.word	0x00000001


	//----- nvinfo : EIATTR_CBANK_PARAM_SIZE
	.align		4
.L_114:
        /*0040*/ 	.byte	0x03, 0x19
        /*0042*/ 	.short	0x0a80


	//----- nvinfo : EIATTR_PARAM_CBANK
	.align		4
        /*0044*/ 	.byte	0x04, 0x0a
        /*0046*/ 	.short	(.L_116 - .L_115)
	.align		4
.L_115:
        /*0048*/ 	.word	index@(.nv.constant0._ZN7cutlass13device_kernelIN5flash11enable_sm90INS1_16FlashAttnFwdSm90INS1_25CollectiveMainloopFwdSm90ILi2EN4cute5tupleIJNS5_1CILi1EEES8_S8_EEENS6_IJNS7_ILi128EEENS7_ILi160EEENS7_ILi192EEEEEELi192ENS_12float_e4m3_tEfNS_4arch4Sm90ELb0ELb0ELb0ELb1ELb0ELb1ELb0ELb1ELb1ELb1ELb0ELb0EEENS1_21CollectiveEpilogueFwdINS6_IJSA_SC_SB_EEES9_NS_10bfloat16_tESG_Li256ELb1ELb1ELb0ELb1EEENS1_36VarlenDynamicPersistentTileSchedulerILi128ELi160ELi256ELi128ELb0ELb1ELb1ELb0ELb1ELb1EEEEEEEEEvNT_6ParamsE)
        /*004c*/ 	.short	0x0380
        /*004e*/ 	.short	0x0a80


	//----- nvinfo : EIATTR_SW_WAR
	.align		4
.L_116:
        /*0050*/ 	.byte	0x04, 0x36
        /*0052*/ 	.short	(.L_118 - .L_117)
.L_117:
        /*0054*/ 	.word	0x00000008
.L_118:


//--------------------- .nv.info._ZN7cutlass13device_kernelIN5flash11enable_sm90INS1_16FlashAttnFwdSm90INS1_25CollectiveMainloopFwdSm90ILi2EN4cute5tupleIJNS5_1CILi1EEES8_S8_EEENS6_IJNS7_ILi128EEENS7_ILi160EEENS7_ILi192EEEEEELi192ENS_12float_e4m3_tEfNS_4arch4Sm90ELb0ELb1ELb0ELb0ELb0ELb0ELb0ELb1ELb1ELb1ELb0ELb0EEENS1_21CollectiveEpilogueFwdINS6_IJSA_SC_SB_EEES9_NS_10bfloat16_tESG_Li256ELb0ELb1ELb0ELb1EEENS1_30DynamicPersistentTileSchedulerILi256ELi128ELb0ELb1ELb1EEEEEEEEEvNT_6ParamsE --------------------------
	.section	.nv.info._ZN7cutlass13device_kernelIN5flash11enable_sm90INS1_16FlashAttnFwdSm90INS1_25CollectiveMainloopFwdSm90ILi2EN4cute5tupleIJNS5_1CILi1EEES8_S8_EEENS6_IJNS7_ILi128EEENS7_ILi160EEENS7_ILi192EEEEEELi192ENS_12float_e4m3_tEfNS_4arch4Sm90ELb0ELb1ELb0ELb0ELb0ELb0ELb0ELb1ELb1ELb1ELb0ELb0EEENS1_21CollectiveEpilogueFwdINS6_IJSA_SC_SB_EEES9_NS_10bfloat16_tESG_Li256ELb0ELb1ELb0ELb1EEENS1_30DynamicPersistentTileSchedulerILi256ELi128ELb0ELb1ELb1EEEEEEEEEvNT_6ParamsE,"",@"SHT_CUDA_INFO"
	.sectionflags	@""
	.align	4


	//----- nvinfo : EIATTR_CUDA_API_VERSION
	.align		4
        /*0000*/ 	.byte	0x04, 0x37
        /*0002*/ 	.short	(.L_120 - .L_119)
.L_119:
        /*0004*/ 	.word	0x00000082


	//----- nvinfo : EIATTR_KPARAM_INFO
	.align		4
.L_120:
        /*0008*/ 	.byte	0x04, 0x17
        /*000a*/ 	.short	(.L_122 - .L_121)
.L_121:
        /*000c*/ 	.word	0x00000000
        /*0010*/ 	.short	0x0000
        /*0012*/ 	.short	0x0000
        /*0014*/ 	.byte	0x00, 0xf0, 0x01, 0x2a


	//----- nvinfo : EIATTR_SPARSE_MMA_MASK
	.align		4
.L_122:
        /*0018*/ 	.byte	0x03, 0x50
        /*001a*/ 	.short	0x0000


	//----- nvinfo : EIATTR_MAXREG_COUNT
	.align		4
        /*001c*/ 	.byte	0x03, 0x1b
        /*001e*/ 	.short	0x00a8


	//----- nvinfo : EIATTR_MERCURY_ISA_VERSION
	.align		4
        /*0020*/ 	.byte	0x03, 0x5f
        /*0022*/ 	.short	0x0101


	//----- nvinfo : EIATTR_VRC_CTA_INIT_COUNT
	.align		4
        /*0024*/ 	.byte	0x02, 0x4a
	.zero		1
	.zero		1


	//----- nvinfo : EIATTR_EXIT_INSTR_OFFSETS
	.align		4
        /*0028*/ 	.byte	0x04, 0x1c
        /*002a*/ 	.short	(.L_124 - .L_123)


	//   ....[0]....
.L_123:
        /*002c*/ 	.word	0x00000010


	//----- nvinfo : EIATTR_MAX_THREADS
	.align		4
.L_124:
        /*0030*/ 	.byte	0x04, 0x05
        /*0032*/ 	.short	(.L_126 - .L_125)
.L_125:
        /*0034*/ 	.word	0x00000180
        /*0038*/ 	.word	0x00000001
        /*003c*/ 	.word	0x00000001


	//----- nvinfo : EIATTR_CBANK_PARAM_SIZE
	.align		4
.L_126:
        /*0040*/ 	.byte	0x03, 0x19
        /*0042*/ 	.short	0x0a80


	//----- nvinfo : EIATTR_PARAM_CBANK
	.align		4
        /*0044*/ 	.byte	0x04, 0x0a
        /*0046*/ 	.short	(.L_128 - .L_127)
	.align		4
.L_127:
        /*0048*/ 	.word	index@(.nv.constant0._ZN7cutlass13device_kernelIN5flash11enable_sm90INS1_16FlashAttnFwdSm90INS1_25CollectiveMainloopFwdSm90ILi2EN4cute5tupleIJNS5_1CILi1EEES8_S8_EEENS6_IJNS7_ILi128EEENS7_ILi160EEENS7_ILi192EEEEEELi192ENS_12float_e4m3_tEfNS_4arch4Sm90ELb0ELb1ELb0ELb0ELb0ELb0ELb0ELb1ELb1ELb1ELb0ELb0EEENS1_21CollectiveEpilogueFwdINS6_IJSA_SC_SB_EEES9_NS_10bfloat16_tESG_Li256ELb0ELb1ELb0ELb1EEENS1_30DynamicPersistentTileSchedulerILi256ELi128ELb0ELb1ELb1EEEEEEEEEvNT_6ParamsE)
        /*004c*/ 	.short	0x0380
        /*004e*/ 	.short	0x0a80


	//----- nvinfo : EIATTR_SW_WAR
	.align		4
.L_128:
        /*0050*/ 	.byte	0x04, 0x36
        /*0052*/ 	.short	(.L_130 - .L_129)
.L_129:
        /*0054*/ 	.word	0x00000008
.L_130:


//--------------------- .nv.info._ZN7cutlass13device_kernelIN5flash11enable_sm90INS1_16FlashAttnFwdSm90INS1_25CollectiveMainloopFwdSm90ILi2EN4cute5tupleIJNS5_1CILi1EEES8_S8_EEENS6_IJNS7_ILi128EEENS7_ILi160EEENS7_ILi192EEEEEELi192ENS_12float_e4m3_tEfNS_4arch4Sm90ELb0ELb1ELb0ELb1ELb0ELb0ELb0ELb1ELb1ELb1ELb0ELb0EEENS1_21CollectiveEpilogueFwdINS6_IJSA_SC_SB_EEES9_NS_10bfloat16_tESG_Li256ELb1ELb1ELb0ELb1EEENS1_36VarlenDynamicPersistentTileSchedulerILi128ELi160ELi256ELi128ELb0ELb1ELb1ELb1ELb0ELb1EEEEEEEEEvNT_6ParamsE --------------------------
	.section	.nv.info._ZN7cutlass13device_kernelIN5flash11enable_sm90INS1_16FlashAttnFwdSm90INS1_25CollectiveMainloopFwdSm90ILi2EN4cute5tupleIJNS5_1CILi1EEES8_S8_EEENS6_IJNS7_ILi128EEENS7_ILi160EEENS7_ILi192EEEEEELi192ENS_12float_e4m3_tEfNS_4arch4Sm90ELb0ELb1ELb0ELb1ELb0ELb0ELb0ELb1ELb1ELb1ELb0ELb0EEENS1_21CollectiveEpilogueFwdINS6_IJSA_SC_SB_EEES9_NS_10bfloat16_tESG_Li256ELb1ELb1ELb0ELb1EEENS1_36VarlenDynamicPersistentTileSchedulerILi128ELi160ELi256ELi128ELb0ELb1ELb1ELb1ELb0ELb1EEEEEEEEEvNT_6ParamsE,"",@"SHT_CUDA_INFO"
	.sectionflags	@""
	.align	4


	//----- nvinfo : EIATTR_CUDA_API_VERSION
	.align		4
        /*0000*/ 	.byte	0x04, 0x37
        /*0002*/ 	.short	(.L_132 - .L_131)
.L_131:
        /*0004*/ 	.word	0x00000082


	//----- nvinfo : EIATTR_KPARAM_INFO
	.align		4
.L_132:
        /*0008*/ 	.byte	0x04, 0x17
        /*000a*/ 	.short	(.L_134 - .L_133)
.L_133:
        /*000c*/ 	.word	0x00000000
        /*0010*/ 	.short	0x0000
        /*0012*/ 	.short	0x0000
        /*0014*/ 	.byte	0x00, 0xf0, 0x01, 0x2a


	//----- nvinfo : EIATTR_SPARSE_MMA_MASK
	.align		4
.L_134:
        /*0018*/ 	.byte	0x03, 0x50
        /*001a*/ 	.short	0x0000


	//----- nvinfo : EIATTR_MAXREG_COUNT
	.align		4
        /*001c*/ 	.byte	0x03, 0x1b
        /*001e*/ 	.short	0x00a8


	//----- nvinfo : EIATTR_MERCURY_ISA_VERSION
	.align		4
        /*0020*/ 	.byte	0x03, 0x5f
        /*0022*/ 	.short	0x0101


	//----- nvinfo : EIATTR_VRC_CTA_INIT_COUNT
	.align		4
        /*0024*/ 	.byte	0x02, 0x4a
	.zero		1
	.zero		1


	//----- nvinfo : EIATTR_EXIT_INSTR_OFFSETS
	.align		4
        /*0028*/ 	.byte	0x04, 0x1c
        /*002a*/ 	.short	(.L_136 - .L_135)


	//   ....[0]....
.L_135:
        /*002c*/ 	.word	0x00000010


	//----- nvinfo : EIATTR_MAX_THREADS
	.align		4
.L_136:
        /*0030*/ 	.byte	0x04, 0x05
        /*0032*/ 	.short	(.L_138 - .L_137)
.L_137:
        /*0034*/ 	.word	0x00000180
        /*0038*/ 	.word	0x00000001
        /*003c*/ 	.word	0x00000001


	//----- nvinfo : EIATTR_CBANK_PARAM_SIZE
	.align		4
.L_138:
        /*0040*/ 	.byte	0x03, 0x19
        /*0042*/ 	.short	0x0a80


	//----- nvinfo : EIATTR_PARAM_CBANK
	.align		4
        /*0044*/ 	.byte	0x04, 0x0a
        /*0046*/ 	.short	(.L_140 - .L_139)
	.align		4
.L_139:
        /*0048*/ 	.word	index@(.nv.constant0._ZN7cutlass13device_kernelIN5flash11enable_sm90INS1_16FlashAttnFwdSm90INS1_25CollectiveMainloopFwdSm90ILi2EN4cute5tupleIJNS5_1CILi1EEES8_S8_EEENS6_IJNS7_ILi128EEENS7_ILi160EEENS7_ILi192EEEEEELi192ENS_12float_e4m3_tEfNS_4arch4Sm90ELb0ELb1ELb0ELb1ELb0ELb0ELb0ELb1ELb1ELb1ELb0ELb0EEENS1_21CollectiveEpilogueFwdINS6_IJSA_SC_SB_EEES9_NS_10bfloat16_tESG_Li256ELb1ELb1ELb0ELb1EEENS1_36VarlenDynamicPersistentTileSchedulerILi128ELi160ELi256ELi128ELb0ELb1ELb1ELb1ELb0ELb1EEEEEEEEEvNT_6ParamsE)
        /*004c*/ 	.short	0x0380
        /*004e*/ 	.short	0x0a80


	//----- nvinfo : EIATTR_SW_WAR
	.align		4
.L_140:
        /*0050*/ 	.byte	0x04, 0x36
        /*0052*/ 	.short	(.L_142 - .L_141)
.L_141:
        /*0054*/ 	.word	0x00000008
.L_142:


//--------------------- .nv.info._ZN7cutlass13device_kernelIN5flash11enable_sm90INS1_16FlashAttnFwdSm90INS1_25CollectiveMainloopFwdSm90ILi2EN4cute5tupleIJNS5_1CILi1EEES8_S8_EEENS6_IJNS7_ILi128EEENS7_ILi160EEENS7_ILi192EEEEEELi192ENS_12float_e4m3_tEfNS_4arch4Sm90ELb0ELb1ELb0ELb1ELb0ELb1ELb0ELb1ELb1ELb1ELb0ELb0EEENS1_21CollectiveEpilogueFwdINS6_IJSA_SC_SB_EEES9_NS_10bfloat16_tESG_Li256ELb1ELb1ELb0ELb1EEENS1_36VarlenDynamicPersistentTileSchedulerILi128ELi160ELi256ELi128ELb0ELb1ELb1ELb1ELb0ELb1EEEEEEEEEvNT_6ParamsE --------------------------
	.section	.nv.info._ZN7cutlass13device_kernelIN5flash11enable_sm90INS1_16FlashAttnFwdSm90INS1_25CollectiveMainloopFwdSm90ILi2EN4cute5tupleIJNS5_1CILi1EEES8_S8_EEENS6_IJNS7_ILi128EEENS7_ILi160EEENS7_ILi192EEEEEELi192ENS_12float_e4m3_tEfNS_4arch4Sm90ELb0ELb1ELb0ELb1ELb0ELb1ELb0ELb1ELb1ELb1ELb0ELb0EEENS1_21CollectiveEpilogueFwdINS6_IJSA_SC_SB_EEES9_NS_10bfloat16_tESG_Li256ELb1ELb1ELb0ELb1EEENS1_36VarlenDynamicPersistentTileSchedulerILi128ELi160ELi256ELi128ELb0ELb1ELb1ELb1ELb0ELb1EEEEEEEEEvNT_6ParamsE,"",@"SHT_CUDA_INFO"
	.sectionflags	@""
	.align	4


	//----- nvinfo : EIATTR_CUDA_API_VERSION
	.align		4
        /*0000*/ 	.byte	0x04, 0x37
        /*0002*/ 	.short	(.L_144 - .L_143)
.L_143:
        /*0004*/ 	.word	0x00000082


	//----- nvinfo : EIATTR_KPARAM_INFO
	.align		4
.L_144:
        /*0008*/ 	.byte	0x04, 0x17
        /*000a*/ 	.short	(.L_146 - .L_145)
.L_145:
        /*000c*/ 	.word	0x00000000
        /*0010*/ 	.short	0x0000
        /*0012*/ 	.short	0x0000
        /*0014*/ 	.byte	0x00, 0xf0, 0x01, 0x2a


	//----- nvinfo : EIATTR_SPARSE_MMA_MASK
	.align		4
.L_146:
        /*0018*/ 	.byte	0x03, 0x50
        /*001a*/ 	.short	0x0000


	//----- nvinfo : EIATTR_MAXREG_COUNT
	.align		4
        /*001c*/ 	.byte	0x03, 0x1b
        /*001e*/ 	.short	0x00a8


	//----- nvinfo : EIATTR_MERCURY_ISA_VERSION
	.align		4
        /*0020*/ 	.byte	0x03, 0x5f
        /*0022*/ 	.short	0x0101


	//----- nvinfo : EIATTR_VRC_CTA_INIT_COUNT
	.align		4
        /*0024*/ 	.byte	0x02, 0x4a
	.zero		1
	.zero		1


	//----- nvinfo : EIATTR_EXIT_INSTR_OFFSETS
	.align		4
        /*0028*/ 	.byte	0x04, 0x1c
        /*002a*/ 	.short	(.L_148 - .L_147)


	//   ....[0]....
.L_147:
        /*002c*/ 	.word	0x00000010


	//----- nvinfo : EIATTR_MAX_THREADS
	.align		4
.L_148:
        /*0030*/ 	.byte	0x04, 0x05
        /*0032*/ 	.short	(.L_150 - .L_149)
.L_149:
        /*0034*/ 	.word	0x00000180
        /*0038*/ 	.word	0x00000001
        /*003c*/ 	.word	0x00000001


	//----- nvinfo : EIATTR_CBANK_PARAM_SIZE
	.align		4
.L_150:
        /*0040*/ 	.byte	0x03, 0x19
        /*0042*/ 	.short	0x0a80


	//----- nvinfo : EIATTR_PARAM_CBANK
	.align		4
        /*0044*/ 	.byte	0x04, 0x0a
        /*0046*/ 	.short	(.L_152 - .L_151)
	.align		4
.L_151:
        /*0048*/ 	.word	index@(.nv.constant0._ZN7cutlass13device_kernelIN5flash11enable_sm90INS1_16FlashAttnFwdSm90INS1_25CollectiveMainloopFwdSm90ILi2EN4cute5tupleIJNS5_1CILi1EEES8_S8_EEENS6_IJNS7_ILi128EEENS7_ILi160EEENS7_ILi192EEEEEELi192ENS_12float_e4m3_tEfNS_4arch4Sm90ELb0ELb1ELb0ELb1ELb0ELb1ELb0ELb1ELb1ELb1ELb0ELb0EEENS1_21CollectiveEpilogueFwdINS6_IJSA_SC_SB_EEES9_NS_10bfloat16_tESG_Li256ELb1ELb1ELb0ELb1EEENS1_36VarlenDynamicPersistentTileSchedulerILi128ELi160ELi256ELi128ELb0ELb1ELb1ELb1ELb0ELb1EEEEEEEEEvNT_6ParamsE)
        /*004c*/ 	.short	0x0380
        /*004e*/ 	.short	0x0a80


	//----- nvinfo : EIATTR_SW_WAR
	.align		4
.L_152:
        /*0050*/ 	.byte	0x04, 0x36
        /*0052*/ 	.short	(.L_154 - .L_153)
.L_153:
        /*0054*/ 	.word	0x00000008
.L_154:


//--------------------- .nv.info._ZN7cutlass13device_kernelIN5flash11enable_sm90INS1_16FlashAttnFwdSm90INS1_25CollectiveMainloopFwdSm90ILi2EN4cute5tupleIJNS5_1CILi1EEES8_S8_EEENS6_IJNS7_ILi128EEENS7_ILi160EEENS7_ILi192EEEEEELi192ENS_12float_e4m3_tEfNS_4arch4Sm90ELb1ELb0ELb0ELb0ELb0ELb0ELb0ELb1ELb1ELb1ELb0ELb0EEENS1_21CollectiveEpilogueFwdINS6_IJSA_SC_SB_EEES9_NS_10bfloat16_tESG_Li256ELb0ELb1ELb0ELb1EEENS1_30DynamicPersistentTileSchedulerILi256ELi128ELb0ELb1ELb1EEEEEEEEEvNT_6ParamsE --------------------------
	.section	.nv.info._ZN7cutlass13device_kernelIN5flash11enable_sm90INS1_16FlashAttnFwdSm90INS1_25CollectiveMainloopFwdSm90ILi2EN4cute5tupleIJNS5_1CILi1EEES8_S8_EEENS6_IJNS7_ILi128EEENS7_ILi160EEENS7_ILi192EEEEEELi192ENS_12float_e4m3_tEfNS_4arch4Sm90ELb1ELb0ELb0ELb0ELb0ELb0ELb0ELb1ELb1ELb1ELb0ELb0EEENS1_21CollectiveEpilogueFwdINS6_IJSA_SC_SB_EEES9_NS_10bfloat16_tESG_Li256ELb0ELb1ELb0ELb1EEENS1_30DynamicPersistentTileSchedulerILi256ELi128ELb0ELb1ELb1EEEEEEEEEvNT_6ParamsE,"",@"SHT_CUDA_INFO"
	.sectionflags	@""
	.align	4


	//----- nvinfo : EIATTR_CUDA_API_VERSION
	.align		4
        /*0000*/ 	.byte	0x04, 0x37
        /*0002*/ 	.short	(.L_156 - .L_155)
.L_155:
        /*0004*/ 	.word	0x00000082


	//----- nvinfo : EIATTR_KPARAM_INFO
	.align		4
.L_156:
        /*0008*/ 	.byte	0x04, 0x17
        /*000a*/ 	.short	(.L_158 - .L_157)
.L_157:
        /*000c*/ 	.word	0x00000000
        /*0010*/ 	.short	0x0000
        /*0012*/ 	.short	0x0000
        /*0014*/ 	.byte	0x00, 0xf0, 0x01, 0x2a


	//----- nvinfo : EIATTR_SPARSE_MMA_MASK
	.align		4
.L_158:
        /*0018*/ 	.byte	0x03, 0x50
        /*001a*/ 	.short	0x0000


	//----- nvinfo : EIATTR_MAXREG_COUNT
	.align		4
        /*001c*/ 	.byte	0x03, 0x1b
        /*001e*/ 	.short	0x00a8


	//----- nvinfo : EIATTR_MERCURY_ISA_VERSION
	.align		4
        /*0020*/ 	.byte	0x03, 0x5f
        /*0022*/ 	.short	0x0101


	//----- nvinfo : EIATTR_VRC_CTA_INIT_COUNT
	.align		4
        /*0024*/ 	.byte	0x02, 0x4a
	.zero		1
	.zero		1


	//----- nvinfo : EIATTR_EXIT_INSTR_OFFSETS
	.align		4
        /*0028*/ 	.byte	0x04, 0x1c
        /*002a*/ 	.short	(.L_160 - .L_159)


	//   ....[0]....
.L_159:
        /*002c*/ 	.word	0x00000010


	//----- nvinfo : EIATTR_MAX_THREADS
	.align		4
.L_160:
        /*0030*/ 	.byte	0x04, 0x05
        /*0032*/ 	.short	(.L_162 - .L_161)
.L_161:
        /*0034*/ 	.word	0x00000180
        /*0038*/ 	.word	0x00000001
        /*003c*/ 	.word	0x00000001


	//----- nvinfo : EIATTR_CBANK_PARAM_SIZE
	.align		4
.L_162:
        /*0040*/ 	.byte	0x03, 0x19
        /*0042*/ 	.short	0x0a80


	//----- nvinfo : EIATTR_PARAM_CBANK
	.align		4
        /*0044*/ 	.byte	0x04, 0x0a
        /*0046*/ 	.short	(.L_164 - .L_163)
	.align		4
.L_163:
        /*0048*/ 	.word	index@(.nv.constant0._ZN7cutlass13device_kernelIN5flash11enable_sm90INS1_16FlashAttnFwdSm90INS1_25CollectiveMainloopFwdSm90ILi2EN4cute5tupleIJNS5_1CILi1EEES8_S8_EEENS6_IJNS7_ILi128EEENS7_ILi160EEENS7_ILi192EEEEEELi192ENS_12float_e4m3_tEfNS_4arch4Sm90ELb1ELb0ELb0ELb0ELb0ELb0ELb0ELb1ELb1ELb1ELb0ELb0EEENS1_21CollectiveEpilogueFwdINS6_IJSA_SC_SB_EEES9_NS_10bfloat16_tESG_Li256ELb0ELb1ELb0ELb1EEENS1_30DynamicPersistentTileSchedulerILi256ELi128ELb0ELb1ELb1EEEEEEEEEvNT_6ParamsE)
        /*004c*/ 	.short	0x0380
        /*004e*/ 	.short	0x0a80


	//----- nvinfo : EIATTR_SW_WAR
	.align		4
.L_164:
        /*0050*/ 	.byte	0x04, 0x36
        /*0052*/ 	.short	(.L_166 - .L_165)
.L_165:
        /*0054*/ 	.word	0x00000008
.L_166:


//--------------------- .nv.info._ZN7cutlass13device_kernelIN5flash11enable_sm90INS1_16FlashAttnFwdSm90INS1_25CollectiveMainloopFwdSm90ILi2EN4cute5tupleIJNS5_1CILi1EEES8_S8_EEENS6_IJNS7_ILi128EEENS7_ILi160EEENS7_ILi192EEEEEELi192ENS_12float_e4m3_tEfNS_4arch4Sm90ELb1ELb0ELb0ELb1ELb0ELb0ELb0ELb1ELb1ELb1ELb0ELb0EEENS1_21CollectiveEpilogueFwdINS6_IJSA_SC_SB_EEES9_NS_10bfloat16_tESG_Li256ELb1ELb1ELb0ELb1EEENS1_36VarlenDynamicPersistentTileSchedulerILi128ELi160ELi256ELi128ELb0ELb1ELb1ELb1ELb1ELb1EEEEEEEEEvNT_6ParamsE --------------------------
	.section	.nv.info._ZN7cutlass13device_kernelIN5flash11enable_sm90INS1_16FlashAttnFwdSm90INS1_25CollectiveMainloopFwdSm90ILi2EN4cute5tupleIJNS5_1CILi1EEES8_S8_EEENS6_IJNS7_ILi128EEENS7_ILi160EEENS7_ILi192EEEEEELi192ENS_12float_e4m3_tEfNS_4arch4Sm90ELb1ELb0ELb0ELb1ELb0ELb0ELb0ELb1ELb1ELb1ELb0ELb0EEENS1_21CollectiveEpilogueFwdINS6_IJSA_SC_SB_EEES9_NS_10bfloat16_tESG_Li256ELb1ELb1ELb0ELb1EEENS1_36VarlenDynamicPersistentTileSchedulerILi128ELi160ELi256ELi128ELb0ELb1ELb1ELb1ELb1ELb1EEEEEEEEEvNT_6ParamsE,"",@"SHT_CUDA_INFO"
	.sectionflags	@""
	.align	4


	//----- nvinfo : EIATTR_CUDA_API_VERSION
	.align		4
        /*0000*/ 	.byte	0x04, 0x37
        /*0002*/ 	.short	(.L_168 - .L_167)
.L_167:
        /*0004*/ 	.word	0x00000082


	//----- nvinfo : EIATTR_KPARAM_INFO
	.align		4
.L_168:
        /*0008*/ 	.byte	0x04, 0x17
        /*000a*/ 	.short	(.L_170 - .L_169)
.L_169:
        /*000c*/ 	.word	0x00000000
        /*0010*/ 	.short	0x0000
        /*0012*/ 	.short	0x0000
        /*0014*/ 	.byte	0x00, 0xf0, 0x01, 0x2a


	//----- nvinfo : EIATTR_SPARSE_MMA_MASK
	.align		4
.L_170:
        /*0018*/ 	.byte	0x03, 0x50
        /*001a*/ 	.short	0x0000


	//----- nvinfo : EIATTR_MAXREG_COUNT
	.align		4
        /*001c*/ 	.byte	0x03, 0x1b
        /*001e*/ 	.short	0x00a8


	//----- nvinfo : EIATTR_MERCURY_ISA_VERSION
	.align		4
        /*0020*/ 	.byte	0x03, 0x5f
        /*0022*/ 	.short	0x0101


	//----- nvinfo : EIATTR_VRC_CTA_INIT_COUNT
	.align		4
        /*0024*/ 	.byte	0x02, 0x4a
	.zero		1
	.zero		1


	//----- nvinfo : EIATTR_EXIT_INSTR_OFFSETS
	.align		4
        /*0028*/ 	.byte	0x04, 0x1c
        /*002a*/ 	.short	(.L_172 - .L_171)


	//   ....[0]....
.L_171:
        /*002c*/ 	.word	0x00000010


	//----- nvinfo : EIATTR_MAX_THREADS
	.align		4
.L_172:
        /*0030*/ 	.byte	0x04, 0x05
        /*0032*/ 	.short	(.L_174 - .L_173)
.L_173:
        /*0034*/ 	.word	0x00000180
        /*0038*/ 	.word	0x00000001
        /*003c*/ 	.word	0x00000001


	//----- nvinfo : EIATTR_CBANK_PARAM_SIZE
	.align		4
.L_174:
        /*0040*/ 	.byte	0x03, 0x19
        /*0042*/ 	.short	0x0a80


	//----- nvinfo : EIATTR_PARAM_CBANK
	.align		4
        /*0044*/ 	.byte	0x04, 0x0a
        /*0046*/ 	.short	(.L_176 - .L_175)
	.align		4
.L_175:
        /*0048*/ 	.word	index@(.nv.constant0._ZN7cutlass13device_kernelIN5flash11enable_sm90INS1_16FlashAttnFwdSm90INS1_25CollectiveMainloopFwdSm90ILi2EN4cute5tupleIJNS5_1CILi1EEES8_S8_EEENS6_IJNS7_ILi128EEENS7_ILi160EEENS7_ILi192EEEEEELi192ENS_12float_e4m3_tEfNS_4arch4Sm90ELb1ELb0ELb0ELb1ELb0ELb0ELb0ELb1ELb1ELb1ELb0ELb0EEENS1_21CollectiveEpilogueFwdINS6_IJSA_SC_SB_EEES9_NS_10bfloat16_tESG_Li256ELb1ELb1ELb0ELb1EEENS1_36VarlenDynamicPersistentTileSchedulerILi128ELi160ELi256ELi128ELb0ELb1ELb1ELb1ELb1ELb1EEEEEEEEEvNT_6ParamsE)
        /*004c*/ 	.short	0x0380
        /*004e*/ 	.short	0x0a80


	//----- nvinfo : EIATTR_SW_WAR
	.align		4
.L_176:
        /*0050*/ 	.byte	0x04, 0x36
        /*0052*/ 	.short	(.L_178 - .L_177)
.L_177:
        /*0054*/ 	.word	0x00000008
.L_178:


//--------------------- .nv.info._ZN7cutlass13device_kernelIN5flash11enable_sm90INS1_16FlashAttnFwdSm90INS1_25CollectiveMainloopFwdSm90ILi2EN4cute5tupleIJNS5_1CILi1EEES8_S8_EEENS6_IJNS7_ILi128EEENS7_ILi160EEENS7_ILi192EEEEEELi192ENS_12float_e4m3_tEfNS_4arch4Sm90ELb1ELb0ELb0ELb1ELb0ELb1ELb0ELb1ELb1ELb1ELb0ELb0EEENS1_21CollectiveEpilogueFwdINS6_IJSA_SC_SB_EEES9_NS_10bfloat16_tESG_Li256ELb1ELb1ELb0ELb1EEENS1_36VarlenDynamicPersistentTileSchedulerILi128ELi160ELi256ELi128ELb0ELb1ELb1ELb1ELb1ELb1EEEEEEEEEvNT_6ParamsE --------------------------
	.section	.nv.info._ZN7cutlass13device_kernelIN5flash11enable_sm90INS1_16FlashAttnFwdSm90INS1_25CollectiveMainloopFwdSm90ILi2EN4cute5tupleIJNS5_1CILi1EEES8_S8_EEENS6_IJNS7_ILi128EEENS7_ILi160EEENS7_ILi192EEEEEELi192ENS_12float_e4m3_tEfNS_4arch4Sm90ELb1ELb0ELb0ELb1ELb0ELb1ELb0ELb1ELb1ELb1ELb0ELb0EEENS1_21CollectiveEpilogueFwdINS6_IJSA_SC_SB_EEES9_NS_10bfloat16_tESG_Li256ELb1ELb1ELb0ELb1EEENS1_36VarlenDynamicPersistentTileSchedulerILi128ELi160ELi256ELi128ELb0ELb1ELb1ELb1ELb1ELb1EEEEEEEEEvNT_6ParamsE,"",@"SHT_CUDA_INFO"
	.sectionflags	@""
	.align	4


	//----- nvinfo : EIATTR_CUDA_API_VERSION
	.align		4
        /*0000*/ 	.byte	0x04, 0x37
        /*0002*/ 	.short	(.L_180 - .L_179)
.L_179:
        /*0004*/ 	.word	0x00000082


	//----- nvinfo : EIATTR_KPARAM_INFO
	.align		4
.L_180:
        /*0008*/ 	.byte	0x04, 0x17
        /*000a*/ 	.short	(.L_182 - .L_181)
.L_181:
        /*000c*/ 	.word	0x00000000
        /*0010*/ 	.short	0x0000
        /*0012*/ 	.short	0x0000
        /*0014*/ 	.byte	0x00, 0xf0, 0x01, 0x2a


	//----- nvinfo : EIATTR_SPARSE_MMA_MASK
	.align		4
.L_182:
        /*0018*/ 	.byte	0x03, 0x50
        /*001a*/ 	.short	0x0000


	//----- nvinfo : EIATTR_MAXREG_COUNT
	.align		4
        /*001c*/ 	.byte	0x03, 0x1b
        /*001e*/ 	.short	0x00a8


	//----- nvinfo : EIATTR_MERCURY_ISA_VERSION
	.align		4
        /*0020*/ 	.byte	0x03, 0x5f
        /*0022*/ 	.short	0x0101


	//----- nvinfo : EIATTR_VRC_CTA_INIT_COUNT
	.align		4
        /*0024*/ 	.byte	0x02, 0x4a
	.zero		1
	.zero		1


	//----- nvinfo : EIATTR_EXIT_INSTR_OFFSETS
	.align		4
        /*0028*/ 	.byte	0x04, 0x1c
        /*002a*/ 	.short	(.L_184 - .L_183)


	//   ....[0]....
.L_183:
        /*002c*/ 	.word	0x00000010


	//----- nvinfo : EIATTR_MAX_THREADS
	.align		4
.L_184:
        /*0030*/ 	.byte	0x04, 0x05
        /*0032*/ 	.short	(.L_186 - .L_185)
.L_185:
        /*0034*/ 	.word	0x00000180
        /*0038*/ 	.word	0x00000001
        /*003c*/ 	.word	0x00000001


	//----- nvinfo : EIATTR_CBANK_PARAM_SIZE
	.align		4
.L_186:
        /*0040*/ 	.byte	0x03, 0x19
        /*0042*/ 	.short	0x0a80


	//----- nvinfo : EIATTR_PARAM_CBANK
	.align		4
        /*0044*/ 	.byte	0x04, 0x0a
        /*0046*/ 	.short	(.L_188 - .L_187)
	.align		4
.L_187:
        /*0048*/ 	.word	index@(.nv.constant0._ZN7cutlass13device_kernelIN5flash11enable_sm90INS1_16FlashAttnFwdSm90INS1_25CollectiveMainloopFwdSm90ILi2EN4cute5tupleIJNS5_1CILi1EEES8_S8_EEENS6_IJNS7_ILi128EEENS7_ILi160EEENS7_ILi192EEEEEELi192ENS_12float_e4m3_tEfNS_4arch4Sm90ELb1ELb0ELb0ELb1ELb0ELb1ELb0ELb1ELb1ELb1ELb0ELb0EEENS1_21CollectiveEpilogueFwdINS6_IJSA_SC_SB_EEES9_NS_10bfloat16_tESG_Li256ELb1ELb1ELb0ELb1EEENS1_36VarlenDynamicPersistentTileSchedulerILi128ELi160ELi256ELi128ELb0ELb1ELb1ELb1ELb1ELb1EEEEEEEEEvNT_6ParamsE)
        /*004c*/ 	.short	0x0380
        /*004e*/ 	.short	0x0a80


	//----- nvinfo : EIATTR_SW_WAR
	.align		4
.L_188:
        /*0050*/ 	.byte	0x04, 0x36
        /*0052*/ 	.short	(.L_190 - .L_189)
.L_189:
        /*0054*/ 	.word	0x00000008
.L_190:


//--------------------- .nv.callgraph             --------------------------
	.section	.nv.callgraph,"",@"SHT_CUDA_CALLGRAPH"
	.align	4
	.sectionentsize	8
	.align		4
        /*0000*/ 	.word	0x00000000
	.align		4
        /*0004*/ 	.word	0xffffffff
	.align		4
        /*0008*/ 	.word	0x00000000
	.align		4
        /*000c*/ 	.word	0xfffffffe
	.align		4
        /*0010*/ 	.word	0x00000000
	.align		4
        /*0014*/ 	.word	0xfffffffd
	.align		4
        /*0018*/ 	.word	0x00000000
	.align		4
        /*001c*/ 	.word	0xfffffffc


//--------------------- .nv.constant4             --------------------------
	.section	.nv.constant4,"a",@progbits
	.align	8
	.align		8
.nv.constant4:
        /*0000*/ 	.dword	_ZN74_INTERNAL_ed5ebc88_38_flash_fwd_hdim192_e4m3_packgqa_sm90_cu_ceb34e2a_33494cuda3std3__45__cpo5beginE
	.align		8
        /*0008*/ 	.dword	_ZN74_INTERNAL_ed5ebc88_38_flash_fwd_hdim192_e4m3_packgqa_sm90_cu_ceb34e2a_33494cuda3std3__45__cpo3endE
	.align		8
        /*0010*/ 	.dword	_ZN74_INTERNAL_ed5ebc88_38_flash_fwd_hdim192_e4m3_packgqa_sm90_cu_ceb34e2a_33494cuda3std3__45__cpo6cbeginE
	.align		8
        /*0018*/ 	.dword	_ZN74_INTERNAL_ed5ebc88_38_flash_fwd_hdim192_e4m3_packgqa_sm90_cu_ceb34e2a_33494cuda3std3__45__cpo4cendE
	.align		8
        /*0020*/ 	.dword	_ZN74_INTERNAL_ed5ebc88_38_flash_fwd_hdim192_e4m3_packgqa_sm90_cu_ceb34e2a_33494cuda3std3__476_GLOBAL__N__ed5ebc88_38_flash_fwd_hdim192_e4m3_packgqa_sm90_cu_ceb34e2a_33496ignoreE
	.align		8
        /*0028*/ 	.dword	_ZN74_INTERNAL_ed5ebc88_38_flash_fwd_hdim192_e4m3_packgqa_sm90_cu_ceb34e2a_33494cuda3std3__419piecewise_constructE
	.align		8
        /*0030*/ 	.dword	_ZN74_INTERNAL_ed5ebc88_38_flash_fwd_hdim192_e4m3_packgqa_sm90_cu_ceb34e2a_33494cuda3std3__48in_placeE
	.align		8
        /*0038*/ 	.dword	_ZN74_INTERNAL_ed5ebc88_38_flash_fwd_hdim192_e4m3_packgqa_sm90_cu_ceb34e2a_33494cuda3std6ranges3__45__cpo4swapE
	.align		8
        /*0040*/ 	.dword	_ZN74_INTERNAL_ed5ebc88_38_flash_fwd_hdim192_e4m3_packgqa_sm90_cu_ceb34e2a_33494cuda3std6ranges3__45__cpo9iter_moveE
	.align		8
        /*0048*/ 	.dword	_ZN74_INTERNAL_ed5ebc88_38_flash_fwd_hdim192_e4m3_packgqa_sm90_cu_ceb34e2a_33494cute7productE
	.align		8
        /*0050*/ 	.dword	_ZN74_INTERNAL_ed5ebc88_38_flash_fwd_hdim192_e4m3_packgqa_sm90_cu_ceb34e2a_33494cute1_E


//--------------------- .text._ZN7cutlass13device_kernelIN5flash11enable_sm90INS1_16FlashAttnFwdSm90INS1_25CollectiveMainloopFwdSm90ILi2EN4cute5tupleIJNS5_1CILi1EEES8_S8_EEENS6_IJNS7_ILi128EEENS7_ILi160EEENS7_ILi192EEEEEELi192ENS_12float_e4m3_tEfNS_4arch4Sm90ELb0ELb0ELb0ELb0ELb0ELb0ELb0ELb1ELb1ELb1ELb0ELb0EEENS1_21CollectiveEpilogueFwdINS6_IJSA_SC_SB_EEES9_NS_10bfloat16_tESG_Li256ELb0ELb1ELb0ELb1EEENS1_29StaticPersistentTileSchedulerILb0EEEEEEEEEvNT_6ParamsE --------------------------
	.section	.text._ZN7cutlass13device_kernelIN5flash11enable_sm90INS1_16FlashAttnFwdSm90INS1_25CollectiveMainloopFwdSm90ILi2EN4cute5tupleIJNS5_1CILi1EEES8_S8_EEENS6_IJNS7_ILi128EEENS7_ILi160EEENS7_ILi192EEEEEELi192ENS_12float_e4m3_tEfNS_4arch4Sm90ELb0ELb0ELb0ELb0ELb0ELb0ELb0ELb1ELb1ELb1ELb0ELb0EEENS1_21CollectiveEpilogueFwdINS6_IJSA_SC_SB_EEES9_NS_10bfloat16_tESG_Li256ELb0ELb1ELb0ELb1EEENS1_29StaticPersistentTileSchedulerILb0EEEEEEEEEvNT_6ParamsE,"ax",@progbits
	.align	128
.text._ZN7cutlass13device_kernelIN5flash11enable_sm90INS1_16FlashAttnFwdSm90INS1_25CollectiveMainloopFwdSm90ILi2EN4cute5tupleIJNS5_1CILi1EEES8_S8_EEENS6_IJNS7_ILi128EEENS7_ILi160EEENS7_ILi192EEEEEELi192ENS_12float_e4m3_tEfNS_4arch4Sm90ELb0ELb0ELb0ELb0ELb0ELb0ELb0ELb1ELb1ELb1ELb0ELb0EEENS1_21CollectiveEpilogueFwdINS6_IJSA_SC_SB_EEES9_NS_10bfloat16_tESG_Li256ELb0ELb1ELb0ELb1EEENS1_29StaticPersistentTileSchedulerILb0EEEEEEEEEvNT_6ParamsE:
        .type           _ZN7cutlass13device_kernelIN5flash11enable_sm90INS1_16FlashAttnFwdSm90INS1_25CollectiveMainloopFwdSm90ILi2EN4cute5tupleIJNS5_1CILi1EEES8_S8_EEENS6_IJNS7_ILi128EEENS7_ILi160EEENS7_ILi192EEEEEELi192ENS_12float_e4m3_tEfNS_4arch4Sm90ELb0ELb0ELb0ELb0ELb0ELb0ELb0ELb1ELb1ELb1ELb0ELb0EEENS1_21CollectiveEpilogueFwdINS6_IJSA_SC_SB_EEES9_NS_10bfloat16_tESG_Li256ELb0ELb1ELb0ELb1EEENS1_29StaticPersistentTileSchedulerILb0EEEEEEEEEvNT_6ParamsE,@function
        .size           _ZN7cutlass13device_kernelIN5flash11enable_sm90INS1_16FlashAttnFwdSm90INS1_25CollectiveMainloopFwdSm90ILi2EN4cute5tupleIJNS5_1CILi1EEES8_S8_EEENS6_IJNS7_ILi128EEENS7_ILi160EEENS7_ILi192EEEEEELi192ENS_12float_e4m3_tEfNS_4arch4Sm90ELb0ELb0ELb0ELb0ELb0ELb0ELb0ELb1ELb1ELb1ELb0ELb0EEENS1_21CollectiveEpilogueFwdINS6_IJSA_SC_SB_EEES9_NS_10bfloat16_tESG_Li256ELb0ELb1ELb0ELb1EEENS1_29StaticPersistentTileSchedulerILb0EEEEEEEEEvNT_6ParamsE,(.L_x_10 - _ZN7cutlass13device_kernelIN5flash11enable_sm90INS1_16FlashAttnFwdSm90INS1_25CollectiveMainloopFwdSm90ILi2EN4cute5tupleIJNS5_1CILi1EEES8_S8_EEENS6_IJNS7_ILi128EEENS7_ILi160EEENS7_ILi192EEEEEELi192ENS_12float_e4m3_tEfNS_4arch4Sm90ELb0ELb0ELb0ELb0ELb0ELb0ELb0ELb1ELb1ELb1ELb0ELb0EEENS1_21CollectiveEpilogueFwdINS6_IJSA_SC_SB_EEES9_NS_10bfloat16_tESG_Li256ELb0ELb1ELb0ELb1EEENS1_29StaticPersistentTileSchedulerILb0EEEEEEEEEvNT_6ParamsE)
        .other          _ZN7cutlass13device_kernelIN5flash11enable_sm90INS1_16FlashAttnFwdSm90INS1_25CollectiveMainloopFwdSm90ILi2EN4cute5tupleIJNS5_1CILi1EEES8_S8_EEENS6_IJNS7_ILi128EEENS7_ILi160EEENS7_ILi192EEEEEELi192ENS_12float_e4m3_tEfNS_4arch4Sm90ELb0ELb0ELb0ELb0ELb0ELb0ELb0ELb1ELb1ELb1ELb0ELb0EEENS1_21CollectiveEpilogueFwdINS6_IJSA_SC_SB_EEES9_NS_10bfloat16_tESG_Li256ELb0ELb1ELb0ELb1EEENS1_29StaticPersistentTileSchedulerILb0EEEEEEEEEvNT_6ParamsE,@"STO_CUDA_ENTRY STV_DEFAULT"
_ZN7cutlass13device_kernelIN5flash11enable_sm90INS1_16FlashAttnFwdSm90INS1_25CollectiveMainloopFwdSm90ILi2EN4cute5tupleIJNS5_1CILi1EEES8_S8_EEENS6_IJNS7_ILi128EEENS7_ILi160EEENS7_ILi192EEEEEELi192ENS_12float_e4m3_tEfNS_4arch4Sm90ELb0ELb0ELb0ELb0ELb0ELb0ELb0ELb1ELb1ELb1ELb0ELb0EEENS1_21CollectiveEpilogueFwdINS6_IJSA_SC_SB_EEES9_NS_10bfloat16_tESG_Li256ELb0ELb1ELb0ELb1EEENS1_29StaticPersistentTileSchedulerILb0EEEEEEEEEvNT_6ParamsE:
[----:B------:R-:W-:Y:S01]  /*0000*/  LDC R1, c[0x0][0x37c] ;  /* 0x0000df00ff017b82 */ /* 0x000fe20000000800 */
[----:B------:R-:W-:Y:S05]  /*0010*/  EXIT ;  /* 0x000000000000794d */ /* 0x000fea0003800000 */
.L_x_0:
[----:B------:R-:W-:-:S00]  /*0020*/  BRA `(.L_x_0) ;  /* 0xfffffffc00fc7947 */ /* 0x000fc0000383ffff */
[----:B------:R-:W-:-:S00]  /*0030*/  NOP ;  /* 0x0000000000007918 */ /* 0x000fc00000000000 */
        /* <DEDUP_REMOVED lines=12> */
.L_x_10:


//--------------------- .text._ZN7cutlass13device_kernelIN5flash11enable_sm90INS1_16FlashAttnFwdSm90INS1_25CollectiveMainloopFwdSm90ILi2EN4cute5tupleIJNS5_1CILi2EEENS7_ILi1EEES9_EEENS6_IJNS7_ILi128EEENS7_ILi160EEENS7_ILi192EEEEEELi192ENS_12float_e4m3_tEfNS_4arch4Sm90ELb0ELb0ELb0ELb0ELb0ELb0ELb0ELb1ELb1ELb1ELb0ELb0EEENS1_21CollectiveEpilogueFwdINS6_IJSB_SD_SC_EEESA_NS_10bfloat16_tESH_Li256ELb0ELb1ELb0ELb1EEENS1_29StaticPersistentTileSchedulerILb0EEEEEEEEEvNT_6ParamsE --------------------------
	.section	.text._ZN7cutlass13device_kernelIN5flash11enable_sm90INS1_16FlashAttnFwdSm90INS1_25CollectiveMainloopFwdSm90ILi2EN4cute5tupleIJNS5_1CILi2EEENS7_ILi1EEES9_EEENS6_IJNS7_ILi128EEENS7_ILi160EEENS7_ILi192EEEEEELi192ENS_12float_e4m3_tEfNS_4arch4Sm90ELb0ELb0ELb0ELb0ELb0ELb0ELb0ELb1ELb1ELb1ELb0ELb0EEENS1_21CollectiveEpilogueFwdINS6_IJSB_SD_SC_EEESA_NS_10bfloat16_tESH_Li256ELb0ELb1ELb0ELb1EEENS1_29StaticPersistentTileSchedulerILb0EEEEEEEEEvNT_6ParamsE,"ax",@progbits
	.align	128
.text._ZN7cutlass13device_kernelIN5flash11enable_sm90INS1_16FlashAttnFwdSm90INS1_25CollectiveMainloopFwdSm90ILi2EN4cute5tupleIJNS5_1CILi2EEENS7_ILi1EEES9_EEENS6_IJNS7_ILi128EEENS7_ILi160EEENS7_ILi192EEEEEELi192ENS_12float_e4m3_tEfNS_4arch4Sm90ELb0ELb0ELb0ELb0ELb0ELb0ELb0ELb1ELb1ELb1ELb0ELb0EEENS1_21CollectiveEpilogueFwdINS6_IJSB_SD_SC_EEESA_NS_10bfloat16_tESH_Li256ELb0ELb1ELb0ELb1EEENS1_29StaticPersistentTileSchedulerILb0EEEEEEEEEvNT_6ParamsE:
        .type           _ZN7cutlass13device_kernelIN5flash11enable_sm90INS1_16FlashAttnFwdSm90INS1_25CollectiveMainloopFwdSm90ILi2EN4cute5tupleIJNS5_1CILi2EEENS7_ILi1EEES9_EEENS6_IJNS7_ILi128EEENS7_ILi160EEENS7_ILi192EEEEEELi192ENS_12float_e4m3_tEfNS_4arch4Sm90ELb0ELb0ELb0ELb0ELb0ELb0ELb0ELb1ELb1ELb1ELb0ELb0EEENS1_21CollectiveEpilogueFwdINS6_IJSB_SD_SC_EEESA_NS_10bfloat16_tESH_Li256ELb0ELb1ELb0ELb1EEENS1_29StaticPersistentTileSchedulerILb0EEEEEEEEEvNT_6ParamsE,@function
        .size           _ZN7cutlass13device_kernelIN5flash11enable_sm90INS1_16FlashAttnFwdSm90INS1_25CollectiveMainloopFwdSm90ILi2EN4cute5tupleIJNS5_1CILi2EEENS7_ILi1EEES9_EEENS6_IJNS7_ILi128EEENS7_ILi160EEENS7_ILi192EEEEEELi192ENS_12float_e4m3_tEfNS_4arch4Sm90ELb0ELb0ELb0ELb0ELb0ELb0ELb0ELb1ELb1ELb1ELb0ELb0EEENS1_21CollectiveEpilogueFwdINS6_IJSB_SD_SC_EEESA_NS_10bfloat16_tESH_Li256ELb0ELb1ELb0ELb1EEENS1_29StaticPersistentTileSchedulerILb0EEEEEEEEEvNT_6ParamsE,(.L_x_11 - _ZN7cutlass13device_kernelIN5flash11enable_sm90INS1_16FlashAttnFwdSm90INS1_25CollectiveMainloopFwdSm90ILi2EN4cute5tupleIJNS5_1CILi2EEENS7_ILi1EEES9_EEENS6_IJNS7_ILi128EEENS7_ILi160EEENS7_ILi192EEEEEELi192ENS_12float_e4m3_tEfNS_4arch4Sm90ELb0ELb0ELb0ELb0ELb0ELb0ELb0ELb1ELb1ELb1ELb0ELb0EEENS1_21CollectiveEpilogueFwdINS6_IJSB_SD_SC_EEESA_NS_10bfloat16_tESH_Li256ELb0ELb1ELb0ELb1EEENS1_29StaticPersistentTileSchedulerILb0EEEEEEEEEvNT_6ParamsE)
        .other          _ZN7cutlass13device_kernelIN5flash11enable_sm90INS1_16FlashAttnFwdSm90INS1_25CollectiveMainloopFwdSm90ILi2EN4cute5tupleIJNS5_1CILi2EEENS7_ILi1EEES9_EEENS6_IJNS7_ILi128EEENS7_ILi160EEENS7_ILi192EEEEEELi192ENS_12float_e4m3_tEfNS_4arch4Sm90ELb0ELb0ELb0ELb0ELb0ELb0ELb0ELb1ELb1ELb1ELb0ELb0EEENS1_21CollectiveEpilogueFwdINS6_IJSB_SD_SC_EEESA_NS_10bfloat16_tESH_Li256ELb0ELb1ELb0ELb1EEENS1_29StaticPersistentTileSchedulerILb0EEEEEEEEEvNT_6ParamsE,@"STO_CUDA_ENTRY STV_DEFAULT"
_ZN7cutlass13device_kernelIN5flash11enable_sm90INS1_16FlashAttnFwdSm90INS1_25CollectiveMainloopFwdSm90ILi2EN4cute5tupleIJNS5_1CILi2EEENS7_ILi1EEES9_EEENS6_IJNS7_ILi128EEENS7_ILi160EEENS7_ILi192EEEEEELi192ENS_12float_e4m3_tEfNS_4arch4Sm90ELb0ELb0ELb0ELb0ELb0ELb0ELb0ELb1ELb1ELb1ELb0ELb0EEENS1_21CollectiveEpilogueFwdINS6_IJSB_SD_SC_EEESA_NS_10bfloat16_tESH_Li256ELb0ELb1ELb0ELb1EEENS1_29StaticPersistentTileSchedulerILb0EEEEEEEEEvNT_6ParamsE:
[----:B------:R-:W-:Y:S01]  /*0000*/  LDC R1, c[0x0][0x37c] ;  /* 0x0000df00ff017b82 */ /* 0x000fe20000000800 */
[----:B------:R-:W-:Y:S05]  /*0010*/  EXIT ;  /* 0x000000000000794d */ /* 0x000fea0003800000 */
.L_x_1:
        /* <DEDUP_REMOVED lines=14> */
.L_x_11:


//--------------------- .text._ZN7cutlass13device_kernelIN5flash11enable_sm90INS1_16FlashAttnFwdSm90INS1_25CollectiveMainloopFwdSm90ILi2EN4cute5tupleIJNS5_1CILi1EEES8_S8_EEENS6_IJNS7_ILi128EEENS7_ILi160EEENS7_ILi192EEEEEELi192ENS_12float_e4m3_tEfNS_4arch4Sm90ELb0ELb0ELb0ELb1ELb0ELb0ELb0ELb1ELb1ELb1ELb0ELb0EEENS1_21CollectiveEpilogueFwdINS6_IJSA_SC_SB_EEES9_NS_10bfloat16_tESG_Li256ELb1ELb1ELb0ELb1EEENS1_36VarlenDynamicPersistentTileSchedulerILi128ELi160ELi256ELi128ELb0ELb1ELb1ELb0ELb1ELb1EEEEEEEEEvNT_6ParamsE --------------------------
	.section	.text._ZN7cutlass13device_kernelIN5flash11enable_sm90INS1_16FlashAttnFwdSm90INS1_25CollectiveMainloopFwdSm90ILi2EN4cute5tupleIJNS5_1CILi1EEES8_S8_EEENS6_IJNS7_ILi128EEENS7_ILi160EEENS7_ILi192EEEEEELi192ENS_12float_e4m3_tEfNS_4arch4Sm90ELb0ELb0ELb0ELb1ELb0ELb0ELb0ELb1ELb1ELb1ELb0ELb0EEENS1_21CollectiveEpilogueFwdINS6_IJSA_SC_SB_EEES9_NS_10bfloat16_tESG_Li256ELb1ELb1ELb0ELb1EEENS1_36VarlenDynamicPersistentTileSchedulerILi128ELi160ELi256ELi128ELb0ELb1ELb1ELb0ELb1ELb1EEEEEEEEEvNT_6ParamsE,"ax",@progbits
	.align	128
.text._ZN7cutlass13device_kernelIN5flash11enable_sm90INS1_16FlashAttnFwdSm90INS1_25CollectiveMainloopFwdSm90ILi2EN4cute5tupleIJNS5_1CILi1EEES8_S8_EEENS6_IJNS7_ILi128EEENS7_ILi160EEENS7_ILi192EEEEEELi192ENS_12float_e4m3_tEfNS_4arch4Sm90ELb0ELb0ELb0ELb1ELb0ELb0ELb0ELb1ELb1ELb1ELb0ELb0EEENS1_21CollectiveEpilogueFwdINS6_IJSA_SC_SB_EEES9_NS_10bfloat16_tESG_Li256ELb1ELb1ELb0ELb1EEENS1_36VarlenDynamicPersistentTileSchedulerILi128ELi160ELi256ELi128ELb0ELb1ELb1ELb0ELb1ELb1EEEEEEEEEvNT_6ParamsE:
        .type           _ZN7cutlass13device_kernelIN5flash11enable_sm90INS1_16FlashAttnFwdSm90INS1_25CollectiveMainloopFwdSm90ILi2EN4cute5tupleIJNS5_1CILi1EEES8_S8_EEENS6_IJNS7_ILi128EEENS7_ILi160EEENS7_ILi192EEEEEELi192ENS_12float_e4m3_tEfNS_4arch4Sm90ELb0ELb0ELb0ELb1ELb0ELb0ELb0ELb1ELb1ELb1ELb0ELb0EEENS1_21CollectiveEpilogueFwdINS6_IJSA_SC_SB_EEES9_NS_10bfloat16_tESG_Li256ELb1ELb1ELb0ELb1EEENS1_36VarlenDynamicPersistentTileSchedulerILi128ELi160ELi256ELi128ELb0ELb1ELb1ELb0ELb1ELb1EEEEEEEEEvNT_6ParamsE,@function
        .size           _ZN7cutlass13device_kernelIN5flash11enable_sm90INS1_16FlashAttnFwdSm90INS1_25CollectiveMainloopFwdSm90ILi2EN4cute5tupleIJNS5_1CILi1EEES8_S8_EEENS6_IJNS7_ILi128EEENS7_ILi160EEENS7_ILi192EEEEEELi192ENS_12float_e4m3_tEfNS_4arch4Sm90ELb0ELb0ELb0ELb1ELb0ELb0ELb0ELb1ELb1ELb1ELb0ELb0EEENS1_21CollectiveEpilogueFwdINS6_IJSA_SC_SB_EEES9_NS_10bfloat16_tESG_Li256ELb1ELb1ELb0ELb1EEENS1_36VarlenDynamicPersistentTileSchedulerILi128ELi160ELi256ELi128ELb0ELb1ELb1ELb0ELb1ELb1EEEEEEEEEvNT_6ParamsE,(.L_x_12 - _ZN7cutlass13device_kernelIN5flash11enable_sm90INS1_16FlashAttnFwdSm90INS1_25CollectiveMainloopFwdSm90ILi2EN4cute5tupleIJNS5_1CILi1EEES8_S8_EEENS6_IJNS7_ILi128EEENS7_ILi160EEENS7_ILi192EEEEEELi192ENS_12float_e4m3_tEfNS_4arch4Sm90ELb0ELb0ELb0ELb1ELb0ELb0ELb0ELb1ELb1ELb1ELb0ELb0EEENS1_21CollectiveEpilogueFwdINS6_IJSA_SC_SB_EEES9_NS_10bfloat16_tESG_Li256ELb1ELb1ELb0ELb1EEENS1_36VarlenDynamicPersistentTileSchedulerILi128ELi160ELi256ELi128ELb0ELb1ELb1ELb0ELb1ELb1EEEEEEEEEvNT_6ParamsE)
        .other          _ZN7cutlass13device_kernelIN5flash11enable_sm90INS1_16FlashAttnFwdSm90INS1_25CollectiveMainloopFwdSm90ILi2EN4cute5tupleIJNS5_1CILi1EEES8_S8_EEENS6_IJNS7_ILi128EEENS7_ILi160EEENS7_ILi192EEEEEELi192ENS_12float_e4m3_tEfNS_4arch4Sm90ELb0ELb0ELb0ELb1ELb0ELb0ELb0ELb1ELb1ELb1ELb0ELb0EEENS1_21CollectiveEpilogueFwdINS6_IJSA_SC_SB_EEES9_NS_10bfloat16_tESG_Li256ELb1ELb1ELb0ELb1EEENS1_36VarlenDynamicPersistentTileSchedulerILi128ELi160ELi256ELi128ELb0ELb1ELb1ELb0ELb1ELb1EEEEEEEEEvNT_6ParamsE,@"STO_CUDA_ENTRY STV_DEFAULT"
_ZN7cutlass13device_kernelIN5flash11enable_sm90INS1_16FlashAttnFwdSm90INS1_25CollectiveMainloopFwdSm90ILi2EN4cute5tupleIJNS5_1CILi1EEES8_S8_EEENS6_IJNS7_ILi128EEENS7_ILi160EEENS7_ILi192EEEEEELi192ENS_12float_e4m3_tEfNS_4arch4Sm90ELb0ELb0ELb0ELb1ELb0ELb0ELb0ELb1ELb1ELb1ELb0ELb0EEENS1_21CollectiveEpilogueFwdINS6_IJSA_SC_SB_EEES9_NS_10bfloat16_tESG_Li256ELb1ELb1ELb0ELb1EEENS1_36VarlenDynamicPersistentTileSchedulerILi128ELi160ELi256ELi128ELb0ELb1ELb1ELb0ELb1ELb1EEEEEEEEEvNT_6ParamsE:
[----:B------:R-:W-:Y:S01]  /*0000*/  LDC R1, c[0x0][0x37c] ;  /* 0x0000df00ff017b82 */ /* 0x000fe20000000800 */
[----:B------:R-:W-:Y:S05]  /*0010*/  EXIT ;  /* 0x000000000000794d */ /* 0x000fea0003800000 */
.L_x_2:
        /* <DEDUP_REMOVED lines=14> */
.L_x_12:


//--------------------- .text._ZN7cutlass13device_kernelIN5flash11enable_sm90INS1_16FlashAttnFwdSm90INS1_25CollectiveMainloopFwdSm90ILi2EN4cute5tupleIJNS5_1CILi1EEES8_S8_EEENS6_IJNS7_ILi128EEENS7_ILi160EEENS7_ILi192EEEEEELi192ENS_12float_e4m3_tEfNS_4arch4Sm90ELb0ELb0ELb0ELb1ELb0ELb1ELb0ELb1ELb1ELb1ELb0ELb0EEENS1_21CollectiveEpilogueFwdINS6_IJSA_SC_SB_EEES9_NS_10bfloat16_tESG_Li256ELb1ELb1ELb0ELb1EEENS1_36VarlenDynamicPersistentTileSchedulerILi128ELi160ELi256ELi128ELb0ELb1ELb1ELb0ELb1ELb1EEEEEEEEEvNT_6ParamsE --------------------------
	.section	.text._ZN7cutlass13device_kernelIN5flash11enable_sm90INS1_16FlashAttnFwdSm90INS1_25CollectiveMainloopFwdSm90ILi2EN4cute5tupleIJNS5_1CILi1EEES8_S8_EEENS6_IJNS7_ILi128EEENS7_ILi160EEENS7_ILi192EEEEEELi192ENS_12float_e4m3_tEfNS_4arch4Sm90ELb0ELb0ELb0ELb1ELb0ELb1ELb0ELb1ELb1ELb1ELb0ELb0EEENS1_21CollectiveEpilogueFwdINS6_IJSA_SC_SB_EEES9_NS_10bfloat16_tESG_Li256ELb1ELb1ELb0ELb1EEENS1_36VarlenDynamicPersistentTileSchedulerILi128ELi160ELi256ELi128ELb0ELb1ELb1ELb0ELb1ELb1EEEEEEEEEvNT_6ParamsE,"ax",@progbits
	.align	128
.text._ZN7cutlass13device_kernelIN5flash11enable_sm90INS1_16FlashAttnFwdSm90INS1_25CollectiveMainloopFwdSm90ILi2EN4cute5tupleIJNS5_1CILi1EEES8_S8_EEENS6_IJNS7_ILi128EEENS7_ILi160EEENS7_ILi192EEEEEELi192ENS_12float_e4m3_tEfNS_4arch4Sm90ELb0ELb0ELb0ELb1ELb0ELb1ELb0ELb1ELb1ELb1ELb0ELb0EEENS1_21CollectiveEpilogueFwdINS6_IJSA_SC_SB_EEES9_NS_10bfloat16_tESG_Li256ELb1ELb1ELb0ELb1EEENS1_36VarlenDynamicPersistentTileSchedulerILi128ELi160ELi256ELi128ELb0ELb1ELb1ELb0ELb1ELb1EEEEEEEEEvNT_6ParamsE:
        .type           _ZN7cutlass13device_kernelIN5flash11enable_sm90INS1_16FlashAttnFwdSm90INS1_25CollectiveMainloopFwdSm90ILi2EN4cute5tupleIJNS5_1CILi1EEES8_S8_EEENS6_IJNS7_ILi128EEENS7_ILi160EEENS7_ILi192EEEEEELi192ENS_12float_e4m3_tEfNS_4arch4Sm90ELb0ELb0ELb0ELb1ELb0ELb1ELb0ELb1ELb1ELb1ELb0ELb0EEENS1_21CollectiveEpilogueFwdINS6_IJSA_SC_SB_EEES9_NS_10bfloat16_tESG_Li256ELb1ELb1ELb0ELb1EEENS1_36VarlenDynamicPersistentTileSchedulerILi128ELi160ELi256ELi128ELb0ELb1ELb1ELb0ELb1ELb1EEEEEEEEEvNT_6ParamsE,@function
        .size           _ZN7cutlass13device_kernelIN5flash11enable_sm90INS1_16FlashAttnFwdSm90INS1_25CollectiveMainloopFwdSm90ILi2EN4cute5tupleIJNS5_1CILi1EEES8_S8_EEENS6_IJNS7_ILi128EEENS7_ILi160EEENS7_ILi192EEEEEELi192ENS_12float_e4m3_tEfNS_4arch4Sm90ELb0ELb0ELb0ELb1ELb0ELb1ELb0ELb1ELb1ELb1ELb0ELb0EEENS1_21CollectiveEpilogueFwdINS6_IJSA_SC_SB_EEES9_NS_10bfloat16_tESG_Li256ELb1ELb1ELb0ELb1EEENS1_36VarlenDynamicPersistentTileSchedulerILi128ELi160ELi256ELi128ELb0ELb1ELb1ELb0ELb1ELb1EEEEEEEEEvNT_6ParamsE,(.L_x_13 - _ZN7cutlass13device_kernelIN5flash11enable_sm90INS1_16FlashAttnFwdSm90INS1_25CollectiveMainloopFwdSm90ILi2EN4cute5tupleIJNS5_1CILi1EEES8_S8_EEENS6_IJNS7_ILi128EEENS7_ILi160EEENS7_ILi192EEEEEELi192ENS_12float_e4m3_tEfNS_4arch4Sm90ELb0ELb0ELb0ELb1ELb0ELb1ELb0ELb1ELb1ELb1ELb0ELb0EEENS1_21CollectiveEpilogueFwdINS6_IJSA_SC_SB_EEES9_NS_10bfloat16_tESG_Li256ELb1ELb1ELb0ELb1EEENS1_36VarlenDynamicPersistentTileSchedulerILi128ELi160ELi256ELi128ELb0ELb1ELb1ELb0ELb1ELb1EEEEEEEEEvNT_6ParamsE)
        .other          _ZN7cutlass13device_kernelIN5flash11enable_sm90INS1_16FlashAttnFwdSm90INS1_25CollectiveMainloopFwdSm90ILi2EN4cute5tupleIJNS5_1CILi1EEES8_S8_EEENS6_IJNS7_ILi128EEENS7_ILi160EEENS7_ILi192EEEEEELi192ENS_12float_e4m3_tEfNS_4arch4Sm90ELb0ELb0ELb0ELb1ELb0ELb1ELb0ELb1ELb1ELb1ELb0ELb0EEENS1_21CollectiveEpilogueFwdINS6_IJSA_SC_SB_EEES9_NS_10bfloat16_tESG_Li256ELb1ELb1ELb0ELb1EEENS1_36VarlenDynamicPersistentTileSchedulerILi128ELi160ELi256ELi128ELb0ELb1ELb1ELb0ELb1ELb1EEEEEEEEEvNT_6ParamsE,@"STO_CUDA_ENTRY STV_DEFAULT"
_ZN7cutlass13device_kernelIN5flash11enable_sm90INS1_16FlashAttnFwdSm90INS1_25CollectiveMainloopFwdSm90ILi2EN4cute5tupleIJNS5_1CILi1EEES8_S8_EEENS6_IJNS7_ILi128EEENS7_ILi160EEENS7_ILi192EEEEEELi192ENS_12float_e4m3_tEfNS_4arch4Sm90ELb0ELb0ELb0ELb1ELb0ELb1ELb0ELb1ELb1ELb1ELb0ELb0EEENS1_21CollectiveEpilogueFwdINS6_IJSA_SC_SB_EEES9_NS_10bfloat16_tESG_Li256ELb1ELb1ELb0ELb1EEENS1_36VarlenDynamicPersistentTileSchedulerILi128ELi160ELi256ELi128ELb0ELb1ELb1ELb0ELb1ELb1EEEEEEEEEvNT_6ParamsE:
[----:B------:R-:W-:Y:S01]  /*0000*/  LDC R1, c[0x0][0x37c] ;  /* 0x0000df00ff017b82 */ /* 0x000fe20000000800 */
[----:B------:R-:W-:Y:S05]  /*0010*/  EXIT ;  /* 0x000000000000794d */ /* 0x000fea0003800000 */
.L_x_3:
        /* <DEDUP_REMOVED lines=14> */
.L_x_13:


//--------------------- .text._ZN7cutlass13device_kernelIN5flash11enable_sm90INS1_16FlashAttnFwdSm90INS1_25CollectiveMainloopFwdSm90ILi2EN4cute5tupleIJNS5_1CILi1EEES8_S8_EEENS6_IJNS7_ILi128EEENS7_ILi160EEENS7_ILi192EEEEEELi192ENS_12float_e4m3_tEfNS_4arch4Sm90ELb0ELb1ELb0ELb0ELb0ELb0ELb0ELb1ELb1ELb1ELb0ELb0EEENS1_21CollectiveEpilogueFwdINS6_IJSA_SC_SB_EEES9_NS_10bfloat16_tESG_Li256ELb0ELb1ELb0ELb1EEENS1_30DynamicPersistentTileSchedulerILi256ELi128ELb0ELb1ELb1EEEEEEEEEvNT_6ParamsE --------------------------
	.section	.text._ZN7cutlass13device_kernelIN5flash11enable_sm90INS1_16FlashAttnFwdSm90INS1_25CollectiveMainloopFwdSm90ILi2EN4cute5tupleIJNS5_1CILi1EEES8_S8_EEENS6_IJNS7_ILi128EEENS7_ILi160EEENS7_ILi192EEEEEELi192ENS_12float_e4m3_tEfNS_4arch4Sm90ELb0ELb1ELb0ELb0ELb0ELb0ELb0ELb1ELb1ELb1ELb0ELb0EEENS1_21CollectiveEpilogueFwdINS6_IJSA_SC_SB_EEES9_NS_10bfloat16_tESG_Li256ELb0ELb1ELb0ELb1EEENS1_30DynamicPersistentTileSchedulerILi256ELi128ELb0ELb1ELb1EEEEEEEEEvNT_6ParamsE,"ax",@progbits
	.align	128
.text._ZN7cutlass13device_kernelIN5flash11enable_sm90INS1_16FlashAttnFwdSm90INS1_25CollectiveMainloopFwdSm90ILi2EN4cute5tupleIJNS5_1CILi1EEES8_S8_EEENS6_IJNS7_ILi128EEENS7_ILi160EEENS7_ILi192EEEEEELi192ENS_12float_e4m3_tEfNS_4arch4Sm90ELb0ELb1ELb0ELb0ELb0ELb0ELb0ELb1ELb1ELb1ELb0ELb0EEENS1_21CollectiveEpilogueFwdINS6_IJSA_SC_SB_EEES9_NS_10bfloat16_tESG_Li256ELb0ELb1ELb0ELb1EEENS1_30DynamicPersistentTileSchedulerILi256ELi128ELb0ELb1ELb1EEEEEEEEEvNT_6ParamsE:
        .type           _ZN7cutlass13device_kernelIN5flash11enable_sm90INS1_16FlashAttnFwdSm90INS1_25CollectiveMainloopFwdSm90ILi2EN4cute5tupleIJNS5_1CILi1EEES8_S8_EEENS6_IJNS7_ILi128EEENS7_ILi160EEENS7_ILi192EEEEEELi192ENS_12float_e4m3_tEfNS_4arch4Sm90ELb0ELb1ELb0ELb0ELb0ELb0ELb0ELb1ELb1ELb1ELb0ELb0EEENS1_21CollectiveEpilogueFwdINS6_IJSA_SC_SB_EEES9_NS_10bfloat16_tESG_Li256ELb0ELb1ELb0ELb1EEENS1_30DynamicPersistentTileSchedulerILi256ELi128ELb0ELb1ELb1EEEEEEEEEvNT_6ParamsE,@function
        .size           _ZN7cutlass13device_kernelIN5flash11enable_sm90INS1_16FlashAttnFwdSm90INS1_25CollectiveMainloopFwdSm90ILi2EN4cute5tupleIJNS5_1CILi1EEES8_S8_EEENS6_IJNS7_ILi128EEENS7_ILi160EEENS7_ILi192EEEEEELi192ENS_12float_e4m3_tEfNS_4arch4Sm90ELb0ELb1ELb0ELb0ELb0ELb0ELb0ELb1ELb1ELb1ELb0ELb0EEENS1_21CollectiveEpilogueFwdINS6_IJSA_SC_SB_EEES9_NS_10bfloat16_tESG_Li256ELb0ELb1ELb0ELb1EEENS1_30DynamicPersistentTileSchedulerILi256ELi128ELb0ELb1ELb1EEEEEEEEEvNT_6ParamsE,(.L_x_14 - _ZN7cutlass13device_kernelIN5flash11enable_sm90INS1_16FlashAttnFwdSm90INS1_25CollectiveMainloopFwdSm90ILi2EN4cute5tupleIJNS5_1CILi1EEES8_S8_EEENS6_IJNS7_ILi128EEENS7_ILi160EEENS7_ILi192EEEEEELi192ENS_12float_e4m3_tEfNS_4arch4Sm90ELb0ELb1ELb0ELb0ELb0ELb0ELb0ELb1ELb1ELb1ELb0ELb0EEENS1_21CollectiveEpilogueFwdINS6_IJSA_SC_SB_EEES9_NS_10bfloat16_tESG_Li256ELb0ELb1ELb0ELb1EEENS1_30DynamicPersistentTileSchedulerILi256ELi128ELb0ELb1ELb1EEEEEEEEEvNT_6ParamsE)
        .other          _ZN7cutlass13device_kernelIN5flash11enable_sm90INS1_16FlashAttnFwdSm90INS1_25CollectiveMainloopFwdSm90ILi2EN4cute5tupleIJNS5_1CILi1EEES8_S8_EEENS6_IJNS7_ILi128EEENS7_ILi160EEENS7_ILi192EEEEEELi192ENS_12float_e4m3_tEfNS_4arch4Sm90ELb0ELb1ELb0ELb0ELb0ELb0ELb0ELb1ELb1ELb1ELb0ELb0EEENS1_21CollectiveEpilogueFwdINS6_IJSA_SC_SB_EEES9_NS_10bfloat16_tESG_Li256ELb0ELb1ELb0ELb1EEENS1_30DynamicPersistentTileSchedulerILi256ELi128ELb0ELb1ELb1EEEEEEEEEvNT_6ParamsE,@"STO_CUDA_ENTRY STV_DEFAULT"
_ZN7cutlass13device_kernelIN5flash11enable_sm90INS1_16FlashAttnFwdSm90INS1_25CollectiveMainloopFwdSm90ILi2EN4cute5tupleIJNS5_1CILi1EEES8_S8_EEENS6_IJNS7_ILi128EEENS7_ILi160EEENS7_ILi192EEEEEELi192ENS_12float_e4m3_tEfNS_4arch4Sm90ELb0ELb1ELb0ELb0ELb0ELb0ELb0ELb1ELb1ELb1ELb0ELb0EEENS1_21CollectiveEpilogueFwdINS6_IJSA_SC_SB_EEES9_NS_10bfloat16_tESG_Li256ELb0ELb1ELb0ELb1EEENS1_30DynamicPersistentTileSchedulerILi256ELi128ELb0ELb1ELb1EEEEEEEEEvNT_6ParamsE:
[----:B------:R-:W-:Y:S01]  /*0000*/  LDC R1, c[0x0][0x37c] ;  /* 0x0000df00ff017b82 */ /* 0x000fe20000000800 */
[----:B------:R-:W-:Y:S05]  /*0010*/  EXIT ;  /* 0x000000000000794d */ /* 0x000fea0003800000 */
.L_x_4:
        /* <DEDUP_REMOVED lines=14> */
.L_x_14:


//--------------------- .text._ZN7cutlass13device_kernelIN5flash11enable_sm90INS1_16FlashAttnFwdSm90INS1_25CollectiveMainloopFwdSm90ILi2EN4cute5tupleIJNS5_1CILi1EEES8_S8_EEENS6_IJNS7_ILi128EEENS7_ILi160EEENS7_ILi192EEEEEELi192ENS_12float_e4m3_tEfNS_4arch4Sm90ELb0ELb1ELb0ELb1ELb0ELb0ELb0ELb1ELb1ELb1ELb0ELb0EEENS1_21CollectiveEpilogueFwdINS6_IJSA_SC_SB_EEES9_NS_10bfloat16_tESG_Li256ELb1ELb1ELb0ELb1EEENS1_36VarlenDynamicPersistentTileSchedulerILi128ELi160ELi256ELi128ELb0ELb1ELb1ELb1ELb0ELb1EEEEEEEEEvNT_6ParamsE --------------------------
	.section	.text._ZN7cutlass13device_kernelIN5flash11enable_sm90INS1_16FlashAttnFwdSm90INS1_25CollectiveMainloopFwdSm90ILi2EN4cute5tupleIJNS5_1CILi1EEES8_S8_EEENS6_IJNS7_ILi128EEENS7_ILi160EEENS7_ILi192EEEEEELi192ENS_12float_e4m3_tEfNS_4arch4Sm90ELb0ELb1ELb0ELb1ELb0ELb0ELb0ELb1ELb1ELb1ELb0ELb0EEENS1_21CollectiveEpilogueFwdINS6_IJSA_SC_SB_EEES9_NS_10bfloat16_tESG_Li256ELb1ELb1ELb0ELb1EEENS1_36VarlenDynamicPersistentTileSchedulerILi128ELi160ELi256ELi128ELb0ELb1ELb1ELb1ELb0ELb1EEEEEEEEEvNT_6ParamsE,"ax",@progbits
	.align	128
.text._ZN7cutlass13device_kernelIN5flash11enable_sm90INS1_16FlashAttnFwdSm90INS1_25CollectiveMainloopFwdSm90ILi2EN4cute5tupleIJNS5_1CILi1EEES8_S8_EEENS6_IJNS7_ILi128EEENS7_ILi160EEENS7_ILi192EEEEEELi192ENS_12float_e4m3_tEfNS_4arch4Sm90ELb0ELb1ELb0ELb1ELb0ELb0ELb0ELb1ELb1ELb1ELb0ELb0EEENS1_21CollectiveEpilogueFwdINS6_IJSA_SC_SB_EEES9_NS_10bfloat16_tESG_Li256ELb1ELb1ELb0ELb1EEENS1_36VarlenDynamicPersistentTileSchedulerILi128ELi160ELi256ELi128ELb0ELb1ELb1ELb1ELb0ELb1EEEEEEEEEvNT_6ParamsE:
        .type           _ZN7cutlass13device_kernelIN5flash11enable_sm90INS1_16FlashAttnFwdSm90INS1_25CollectiveMainloopFwdSm90ILi2EN4cute5tupleIJNS5_1CILi1EEES8_S8_EEENS6_IJNS7_ILi128EEENS7_ILi160EEENS7_ILi192EEEEEELi192ENS_12float_e4m3_tEfNS_4arch4Sm90ELb0ELb1ELb0ELb1ELb0ELb0ELb0ELb1ELb1ELb1ELb0ELb0EEENS1_21CollectiveEpilogueFwdINS6_IJSA_SC_SB_EEES9_NS_10bfloat16_tESG_Li256ELb1ELb1ELb0ELb1EEENS1_36VarlenDynamicPersistentTileSchedulerILi128ELi160ELi256ELi128ELb0ELb1ELb1ELb1ELb0ELb1EEEEEEEEEvNT_6ParamsE,@function
        .size           _ZN7cutlass13device_kernelIN5flash11enable_sm90INS1_16FlashAttnFwdSm90INS1_25CollectiveMainloopFwdSm90ILi2EN4cute5tupleIJNS5_1CILi1EEES8_S8_EEENS6_IJNS7_ILi128EEENS7_ILi160EEENS7_ILi192EEEEEELi192ENS_12float_e4m3_tEfNS_4arch4Sm90ELb0ELb1ELb0ELb1ELb0ELb0ELb0ELb1ELb1ELb1ELb0ELb0EEENS1_21CollectiveEpilogueFwdINS6_IJSA_SC_SB_EEES9_NS_10bfloat16_tESG_Li256ELb1ELb1ELb0ELb1EEENS1_36VarlenDynamicPersistentTileSchedulerILi128ELi160ELi256ELi128ELb0ELb1ELb1ELb1ELb0ELb1EEEEEEEEEvNT_6ParamsE,(.L_x_15 - _ZN7cutlass13device_kernelIN5flash11enable_sm90INS1_16FlashAttnFwdSm90INS1_25CollectiveMainloopFwdSm90ILi2EN4cute5tupleIJNS5_1CILi1EEES8_S8_EEENS6_IJNS7_ILi128EEENS7_ILi160EEENS7_ILi192EEEEEELi192ENS_12float_e4m3_tEfNS_4arch4Sm90ELb0ELb1ELb0ELb1ELb0ELb0ELb0ELb1ELb1ELb1ELb0ELb0EEENS1_21CollectiveEpilogueFwdINS6_IJSA_SC_SB_EEES9_NS_10bfloat16_tESG_Li256ELb1ELb1ELb0ELb1EEENS1_36VarlenDynamicPersistentTileSchedulerILi128ELi160ELi256ELi128ELb0ELb1ELb1ELb1ELb0ELb1EEEEEEEEEvNT_6ParamsE)
        .other          _ZN7cutlass13device_kernelIN5flash11enable_sm90INS1_16FlashAttnFwdSm90INS1_25CollectiveMainloopFwdSm90ILi2EN4cute5tupleIJNS5_1CILi1EEES8_S8_EEENS6_IJNS7_ILi128EEENS7_ILi160EEENS7_ILi192EEEEEELi192ENS_12float_e4m3_tEfNS_4arch4Sm90ELb0ELb1ELb0ELb1ELb0ELb0ELb0ELb1ELb1ELb1ELb0ELb0EEENS1_21CollectiveEpilogueFwdINS6_IJSA_SC_SB_EEES9_NS_10bfloat16_tESG_Li256ELb1ELb1ELb0ELb1EEENS1_36VarlenDynamicPersistentTileSchedulerILi128ELi160ELi256ELi128ELb0ELb1ELb1ELb1ELb0ELb1EEEEEEEEEvNT_6ParamsE,@"STO_CUDA_ENTRY STV_DEFAULT"
_ZN7cutlass13device_kernelIN5flash11enable_sm90INS1_16FlashAttnFwdSm90INS1_25CollectiveMainloopFwdSm90ILi2EN4cute5tupleIJNS5_1CILi1EEES8_S8_EEENS6_IJNS7_ILi128EEENS7_ILi160EEENS7_ILi192EEEEEELi192ENS_12float_e4m3_tEfNS_4arch4Sm90ELb0ELb1ELb0ELb1ELb0ELb0ELb0ELb1ELb1ELb1ELb0ELb0EEENS1_21CollectiveEpilogueFwdINS6_IJSA_SC_SB_EEES9_NS_10bfloat16_tESG_Li256ELb1ELb1ELb0ELb1EEENS1_36VarlenDynamicPersistentTileSchedulerILi128ELi160ELi256ELi128ELb0ELb1ELb1ELb1ELb0ELb1EEEEEEEEEvNT_6ParamsE:
[----:B------:R-:W-:Y:S01]  /*0000*/  LDC R1, c[0x0][0x37c] ;  /* 0x0000df00ff017b82 */ /* 0x000fe20000000800 */
[----:B------:R-:W-:Y:S05]  /*0010*/  EXIT ;  /* 0x000000000000794d */ /* 0x000fea0003800000 */
.L_x_5:
        /* <DEDUP_REMOVED lines=14> */
.L_x_15:


//--------------------- .text._ZN7cutlass13device_kernelIN5flash11enable_sm90INS1_16FlashAttnFwdSm90INS1_25CollectiveMainloopFwdSm90ILi2EN4cute5tupleIJNS5_1CILi1EEES8_S8_EEENS6_IJNS7_ILi128EEENS7_ILi160EEENS7_ILi192EEEEEELi192ENS_12float_e4m3_tEfNS_4arch4Sm90ELb0ELb1ELb0ELb1ELb0ELb1ELb0ELb1ELb1ELb1ELb0ELb0EEENS1_21CollectiveEpilogueFwdINS6_IJSA_SC_SB_EEES9_NS_10bfloat16_tESG_Li256ELb1ELb1ELb0ELb1EEENS1_36VarlenDynamicPersistentTileSchedulerILi128ELi160ELi256ELi128ELb0ELb1ELb1ELb1ELb0ELb1EEEEEEEEEvNT_6ParamsE --------------------------
	.section	.text._ZN7cutlass13device_kernelIN5flash11enable_sm90INS1_16FlashAttnFwdSm90INS1_25CollectiveMainloopFwdSm90ILi2EN4cute5tupleIJNS5_1CILi1EEES8_S8_EEENS6_IJNS7_ILi128EEENS7_ILi160EEENS7_ILi192EEEEEELi192ENS_12float_e4m3_tEfNS_4arch4Sm90ELb0ELb1ELb0ELb1ELb0ELb1ELb0ELb1ELb1ELb1ELb0ELb0EEENS1_21CollectiveEpilogueFwdINS6_IJSA_SC_SB_EEES9_NS_10bfloat16_tESG_Li256ELb1ELb1ELb0ELb1EEENS1_36VarlenDynamicPersistentTileSchedulerILi128ELi160ELi256ELi128ELb0ELb1ELb1ELb1ELb0ELb1EEEEEEEEEvNT_6ParamsE,"ax",@progbits
	.align	128
.text._ZN7cutlass13device_kernelIN5flash11enable_sm90INS1_16FlashAttnFwdSm90INS1_25CollectiveMainloopFwdSm90ILi2EN4cute5tupleIJNS5_1CILi1EEES8_S8_EEENS6_IJNS7_ILi128EEENS7_ILi160EEENS7_ILi192EEEEEELi192ENS_12float_e4m3_tEfNS_4arch4Sm90ELb0ELb1ELb0ELb1ELb0ELb1ELb0ELb1ELb1ELb1ELb0ELb0EEENS1_21CollectiveEpilogueFwdINS6_IJSA_SC_SB_EEES9_NS_10bfloat16_tESG_Li256ELb1ELb1ELb0ELb1EEENS1_36VarlenDynamicPersistentTileSchedulerILi128ELi160ELi256ELi128ELb0ELb1ELb1ELb1ELb0ELb1EEEEEEEEEvNT_6ParamsE:
        .type           _ZN7cutlass13device_kernelIN5flash11enable_sm90INS1_16FlashAttnFwdSm90INS1_25CollectiveMainloopFwdSm90ILi2EN4cute5tupleIJNS5_1CILi1EEES8_S8_EEENS6_IJNS7_ILi128EEENS7_ILi160EEENS7_ILi192EEEEEELi192ENS_12float_e4m3_tEfNS_4arch4Sm90ELb0ELb1ELb0ELb1ELb0ELb1ELb0ELb1ELb1ELb1ELb0ELb0EEENS1_21CollectiveEpilogueFwdINS6_IJSA_SC_SB_EEES9_NS_10bfloat16_tESG_Li256ELb1ELb1ELb0ELb1EEENS1_36VarlenDynamicPersistentTileSchedulerILi128ELi160ELi256ELi128ELb0ELb1ELb1ELb1ELb0ELb1EEEEEEEEEvNT_6ParamsE,@function
        .size           _ZN7cutlass13device_kernelIN5flash11enable_sm90INS1_16FlashAttnFwdSm90INS1_25CollectiveMainloopFwdSm90ILi2EN4cute5tupleIJNS5_1CILi1EEES8_S8_EEENS6_IJNS7_ILi128EEENS7_ILi160EEENS7_ILi192EEEEEELi192ENS_12float_e4m3_tEfNS_4arch4Sm90ELb0ELb1ELb0ELb1ELb0ELb1ELb0ELb1ELb1ELb1ELb0ELb0EEENS1_21CollectiveEpilogueFwdINS6_IJSA_SC_SB_EEES9_NS_10bfloat16_tESG_Li256ELb1ELb1ELb0ELb1EEENS1_36VarlenDynamicPersistentTileSchedulerILi128ELi160ELi256ELi128ELb0ELb1ELb1ELb1ELb0ELb1EEEEEEEEEvNT_6ParamsE,(.L_x_16 - _ZN7cutlass13device_kernelIN5flash11enable_sm90INS1_16FlashAttnFwdSm90INS1_25CollectiveMainloopFwdSm90ILi2EN4cute5tupleIJNS5_1CILi1EEES8_S8_EEENS6_IJNS7_ILi128EEENS7_ILi160EEENS7_ILi192EEEEEELi192ENS_12float_e4m3_tEfNS_4arch4Sm90ELb0ELb1ELb0ELb1ELb0ELb1ELb0ELb1ELb1ELb1ELb0ELb0EEENS1_21CollectiveEpilogueFwdINS6_IJSA_SC_SB_EEES9_NS_10bfloat16_tESG_Li256ELb1ELb1ELb0ELb1EEENS1_36VarlenDynamicPersistentTileSchedulerILi128ELi160ELi256ELi128ELb0ELb1ELb1ELb1ELb0ELb1EEEEEEEEEvNT_6ParamsE)
        .other          _ZN7cutlass13device_kernelIN5flash11enable_sm90INS1_16FlashAttnFwdSm90INS1_25CollectiveMainloopFwdSm90ILi2EN4cute5tupleIJNS5_1CILi1EEES8_S8_EEENS6_IJNS7_ILi128EEENS7_ILi160EEENS7_ILi192EEEEEELi192ENS_12float_e4m3_tEfNS_4arch4Sm90ELb0ELb1ELb0ELb1ELb0ELb1ELb0ELb1ELb1ELb1ELb0ELb0EEENS1_21CollectiveEpilogueFwdINS6_IJSA_SC_SB_EEES9_NS_10bfloat16_tESG_Li256ELb1ELb1ELb0ELb1EEENS1_36VarlenDynamicPersistentTileSchedulerILi128ELi160ELi256ELi128ELb0ELb1ELb1ELb1ELb0ELb1EEEEEEEEEvNT_6ParamsE,@"STO_CUDA_ENTRY STV_DEFAULT"
_ZN7cutlass13device_kernelIN5flash11enable_sm90INS1_16FlashAttnFwdSm90INS1_25CollectiveMainloopFwdSm90ILi2EN4cute5tupleIJNS5_1CILi1EEES8_S8_EEENS6_IJNS7_ILi128EEENS7_ILi160EEENS7_ILi192EEEEEELi192ENS_12float_e4m3_tEfNS_4arch4Sm90ELb0ELb1ELb0ELb1ELb0ELb1ELb0ELb1ELb1ELb1ELb0ELb0EEENS1_21CollectiveEpilogueFwdINS6_IJSA_SC_SB_EEES9_NS_10bfloat16_tESG_Li256ELb1ELb1ELb0ELb1EEENS1_36VarlenDynamicPersistentTileSchedulerILi128ELi160ELi256ELi128ELb0ELb1ELb1ELb1ELb0ELb1EEEEEEEEEvNT_6ParamsE:
[----:B------:R-:W-:Y:S01]  /*0000*/  LDC R1, c[0x0][0x37c] ;  /* 0x0000df00ff017b82 */ /* 0x000fe20000000800 */
[----:B------:R-:W-:Y:S05]  /*0010*/  EXIT ;  /* 0x000000000000794d */ /* 0x000fea0003800000 */
.L_x_6:
        /* <DEDUP_REMOVED lines=14> */
.L_x_16:


//--------------------- .text._ZN7cutlass13device_kernelIN5flash11enable_sm90INS1_16FlashAttnFwdSm90INS1_25CollectiveMainloopFwdSm90ILi2EN4cute5tupleIJNS5_1CILi1EEES8_S8_EEENS6_IJNS7_ILi128EEENS7_ILi160EEENS7_ILi192EEEEEELi192ENS_12float_e4m3_tEfNS_4arch4Sm90ELb1ELb0ELb0ELb0ELb0ELb0ELb0ELb1ELb1ELb1ELb0ELb0EEENS1_21CollectiveEpilogueFwdINS6_IJSA_SC_SB_EEES9_NS_10bfloat16_tESG_Li256ELb0ELb1ELb0ELb1EEENS1_30DynamicPersistentTileSchedulerILi256ELi128ELb0ELb1ELb1EEEEEEEEEvNT_6ParamsE --------------------------
	.section	.text._ZN7cutlass13device_kernelIN5flash11enable_sm90INS1_16FlashAttnFwdSm90INS1_25CollectiveMainloopFwdSm90ILi2EN4cute5tupleIJNS5_1CILi1EEES8_S8_EEENS6_IJNS7_ILi128EEENS7_ILi160EEENS7_ILi192EEEEEELi192ENS_12float_e4m3_tEfNS_4arch4Sm90ELb1ELb0ELb0ELb0ELb0ELb0ELb0ELb1ELb1ELb1ELb0ELb0EEENS1_21CollectiveEpilogueFwdINS6_IJSA_SC_SB_EEES9_NS_10bfloat16_tESG_Li256ELb0ELb1ELb0ELb1EEENS1_30DynamicPersistentTileSchedulerILi256ELi128ELb0ELb1ELb1EEEEEEEEEvNT_6ParamsE,"ax",@progbits
	.align	128
.text._ZN7cutlass13device_kernelIN5flash11enable_sm90INS1_16FlashAttnFwdSm90INS1_25CollectiveMainloopFwdSm90ILi2EN4cute5tupleIJNS5_1CILi1EEES8_S8_EEENS6_IJNS7_ILi128EEENS7_ILi160EEENS7_ILi192EEEEEELi192ENS_12float_e4m3_tEfNS_4arch4Sm90ELb1ELb0ELb0ELb0ELb0ELb0ELb0ELb1ELb1ELb1ELb0ELb0EEENS1_21CollectiveEpilogueFwdINS6_IJSA_SC_SB_EEES9_NS_10bfloat16_tESG_Li256ELb0ELb1ELb0ELb1EEENS1_30DynamicPersistentTileSchedulerILi256ELi128ELb0ELb1ELb1EEEEEEEEEvNT_6ParamsE:
        .type           _ZN7cutlass13device_kernelIN5flash11enable_sm90INS1_16FlashAttnFwdSm90INS1_25CollectiveMainloopFwdSm90ILi2EN4cute5tupleIJNS5_1CILi1EEES8_S8_EEENS6_IJNS7_ILi128EEENS7_ILi160EEENS7_ILi192EEEEEELi192ENS_12float_e4m3_tEfNS_4arch4Sm90ELb1ELb0ELb0ELb0ELb0ELb0ELb0ELb1ELb1ELb1ELb0ELb0EEENS1_21CollectiveEpilogueFwdINS6_IJSA_SC_SB_EEES9_NS_10bfloat16_tESG_Li256ELb0ELb1ELb0ELb1EEENS1_30DynamicPersistentTileSchedulerILi256ELi128ELb0ELb1ELb1EEEEEEEEEvNT_6ParamsE,@function
        .size           _ZN7cutlass13device_kernelIN5flash11enable_sm90INS1_16FlashAttnFwdSm90INS1_25CollectiveMainloopFwdSm90ILi2EN4cute5tupleIJNS5_1CILi1EEES8_S8_EEENS6_IJNS7_ILi128EEENS7_ILi160EEENS7_ILi192EEEEEELi192ENS_12float_e4m3_tEfNS_4arch4Sm90ELb1ELb0ELb0ELb0ELb0ELb0ELb0ELb1ELb1ELb1ELb0ELb0EEENS1_21CollectiveEpilogueFwdINS6_IJSA_SC_SB_EEES9_NS_10bfloat16_tESG_Li256ELb0ELb1ELb0ELb1EEENS1_30DynamicPersistentTileSchedulerILi256ELi128ELb0ELb1ELb1EEEEEEEEEvNT_6ParamsE,(.L_x_17 - _ZN7cutlass13device_kernelIN5flash11enable_sm90INS1_16FlashAttnFwdSm90INS1_25CollectiveMainloopFwdSm90ILi2EN4cute5tupleIJNS5_1CILi1EEES8_S8_EEENS6_IJNS7_ILi128EEENS7_ILi160EEENS7_ILi192EEEEEELi192ENS_12float_e4m3_tEfNS_4arch4Sm90ELb1ELb0ELb0ELb0ELb0ELb0ELb0ELb1ELb1ELb1ELb0ELb0EEENS1_21CollectiveEpilogueFwdINS6_IJSA_SC_SB_EEES9_NS_10bfloat16_tESG_Li256ELb0ELb1ELb0ELb1EEENS1_30DynamicPersistentTileSchedulerILi256ELi128ELb0ELb1ELb1EEEEEEEEEvNT_6ParamsE)
        .other          _ZN7cutlass13device_kernelIN5flash11enable_sm90INS1_16FlashAttnFwdSm90INS1_25CollectiveMainloopFwdSm90ILi2EN4cute5tupleIJNS5_1CILi1EEES8_S8_EEENS6_IJNS7_ILi128EEENS7_ILi160EEENS7_ILi192EEEEEELi192ENS_12float_e4m3_tEfNS_4arch4Sm90ELb1ELb0ELb0ELb0ELb0ELb0ELb0ELb1ELb1ELb1ELb0ELb0EEENS1_21CollectiveEpilogueFwdINS6_IJSA_SC_SB_EEES9_NS_10bfloat16_tESG_Li256ELb0ELb1ELb0ELb1EEENS1_30DynamicPersistentTileSchedulerILi256ELi128ELb0ELb1ELb1EEEEEEEEEvNT_6ParamsE,@"STO_CUDA_ENTRY STV_DEFAULT"
_ZN7cutlass13device_kernelIN5flash11enable_sm90INS1_16FlashAttnFwdSm90INS1_25CollectiveMainloopFwdSm90ILi2EN4cute5tupleIJNS5_1CILi1EEES8_S8_EEENS6_IJNS7_ILi128EEENS7_ILi160EEENS7_ILi192EEEEEELi192ENS_12float_e4m3_tEfNS_4arch4Sm90ELb1ELb0ELb0ELb0ELb0ELb0ELb0ELb1ELb1ELb1ELb0ELb0EEENS1_21CollectiveEpilogueFwdINS6_IJSA_SC_SB_EEES9_NS_10bfloat16_tESG_Li256ELb0ELb1ELb0ELb1EEENS1_30DynamicPersistentTileSchedulerILi256ELi128ELb0ELb1ELb1EEEEEEEEEvNT_6ParamsE:
[----:B------:R-:W-:Y:S01]  /*0000*/  LDC R1, c[0x0][0x37c] ;  /* 0x0000df00ff017b82 */ /* 0x000fe20000000800 */
[----:B------:R-:W-:Y:S05]  /*0010*/  EXIT ;  /* 0x000000000000794d */ /* 0x000fea0003800000 */
.L_x_7:
        /* <DEDUP_REMOVED lines=14> */
.L_x_17:


//--------------------- .text._ZN7cutlass13device_kernelIN5flash11enable_sm90INS1_16FlashAttnFwdSm90INS1_25CollectiveMainloopFwdSm90ILi2EN4cute5tupleIJNS5_1CILi1EEES8_S8_EEENS6_IJNS7_ILi128EEENS7_ILi160EEENS7_ILi192EEEEEELi192ENS_12float_e4m3_tEfNS_4arch4Sm90ELb1ELb0ELb0ELb1ELb0ELb0ELb0ELb1ELb1ELb1ELb0ELb0EEENS1_21CollectiveEpilogueFwdINS6_IJSA_SC_SB_EEES9_NS_10bfloat16_tESG_Li256ELb1ELb1ELb0ELb1EEENS1_36VarlenDynamicPersistentTileSchedulerILi128ELi160ELi256ELi128ELb0ELb1ELb1ELb1ELb1ELb1EEEEEEEEEvNT_6ParamsE --------------------------
	.section	.text._ZN7cutlass13device_kernelIN5flash11enable_sm90INS1_16FlashAttnFwdSm90INS1_25CollectiveMainloopFwdSm90ILi2EN4cute5tupleIJNS5_1CILi1EEES8_S8_EEENS6_IJNS7_ILi128EEENS7_ILi160EEENS7_ILi192EEEEEELi192ENS_12float_e4m3_tEfNS_4arch4Sm90ELb1ELb0ELb0ELb1ELb0ELb0ELb0ELb1ELb1ELb1ELb0ELb0EEENS1_21CollectiveEpilogueFwdINS6_IJSA_SC_SB_EEES9_NS_10bfloat16_tESG_Li256ELb1ELb1ELb0ELb1EEENS1_36VarlenDynamicPersistentTileSchedulerILi128ELi160ELi256ELi128ELb0ELb1ELb1ELb1ELb1ELb1EEEEEEEEEvNT_6ParamsE,"ax",@progbits
	.align	128
.text._ZN7cutlass13device_kernelIN5flash11enable_sm90INS1_16FlashAttnFwdSm90INS1_25CollectiveMainloopFwdSm90ILi2EN4cute5tupleIJNS5_1CILi1EEES8_S8_EEENS6_IJNS7_ILi128EEENS7_ILi160EEENS7_ILi192EEEEEELi192ENS_12float_e4m3_tEfNS_4arch4Sm90ELb1ELb0ELb0ELb1ELb0ELb0ELb0ELb1ELb1ELb1ELb0ELb0EEENS1_21CollectiveEpilogueFwdINS6_IJSA_SC_SB_EEES9_NS_10bfloat16_tESG_Li256ELb1ELb1ELb0ELb1EEENS1_36VarlenDynamicPersistentTileSchedulerILi128ELi160ELi256ELi128ELb0ELb1ELb1ELb1ELb1ELb1EEEEEEEEEvNT_6ParamsE:
        .type           _ZN7cutlass13device_kernelIN5flash11enable_sm90INS1_16FlashAttnFwdSm90INS1_25CollectiveMainloopFwdSm90ILi2EN4cute5tupleIJNS5_1CILi1EEES8_S8_EEENS6_IJNS7_ILi128EEENS7_ILi160EEENS7_ILi192EEEEEELi192ENS_12float_e4m3_tEfNS_4arch4Sm90ELb1ELb0ELb0ELb1ELb0ELb0ELb0ELb1ELb1ELb1ELb0ELb0EEENS1_21CollectiveEpilogueFwdINS6_IJSA_SC_SB_EEES9_NS_10bfloat16_tESG_Li256ELb1ELb1ELb0ELb1EEENS1_36VarlenDynamicPersistentTileSchedulerILi128ELi160ELi256ELi128ELb0ELb1ELb1ELb1ELb1ELb1EEEEEEEEEvNT_6ParamsE,@function
        .size           _ZN7cutlass13device_kernelIN5flash11enable_sm90INS1_16FlashAttnFwdSm90INS1_25CollectiveMainloopFwdSm90ILi2EN4cute5tupleIJNS5_1CILi1EEES8_S8_EEENS6_IJNS7_ILi128EEENS7_ILi160EEENS7_ILi192EEEEEELi192ENS_12float_e4m3_tEfNS_4arch4Sm90ELb1ELb0ELb0ELb1ELb0ELb0ELb0ELb1ELb1ELb1ELb0ELb0EEENS1_21CollectiveEpilogueFwdINS6_IJSA_SC_SB_EEES9_NS_10bfloat16_tESG_Li256ELb1ELb1ELb0ELb1EEENS1_36VarlenDynamicPersistentTileSchedulerILi128ELi160ELi256ELi128ELb0ELb1ELb1ELb1ELb1ELb1EEEEEEEEEvNT_6ParamsE,(.L_x_18 - _ZN7cutlass13device_kernelIN5flash11enable_sm90INS1_16FlashAttnFwdSm90INS1_25CollectiveMainloopFwdSm90ILi2EN4cute5tupleIJNS5_1CILi1EEES8_S8_EEENS6_IJNS7_ILi128EEENS7_ILi160EEENS7_ILi192EEEEEELi192ENS_12float_e4m3_tEfNS_4arch4Sm90ELb1ELb0ELb0ELb1ELb0ELb0ELb0ELb1ELb1ELb1ELb0ELb0EEENS1_21CollectiveEpilogueFwdINS6_IJSA_SC_SB_EEES9_NS_10bfloat16_tESG_Li256ELb1ELb1ELb0ELb1EEENS1_36VarlenDynamicPersistentTileSchedulerILi128ELi160ELi256ELi128ELb0ELb1ELb1ELb1ELb1ELb1EEEEEEEEEvNT_6ParamsE)
        .other          _ZN7cutlass13device_kernelIN5flash11enable_sm90INS1_16FlashAttnFwdSm90INS1_25CollectiveMainloopFwdSm90ILi2EN4cute5tupleIJNS5_1CILi1EEES8_S8_EEENS6_IJNS7_ILi128EEENS7_ILi160EEENS7_ILi192EEEEEELi192ENS_12float_e4m3_tEfNS_4arch4Sm90ELb1ELb0ELb0ELb1ELb0ELb0ELb0ELb1ELb1ELb1ELb0ELb0EEENS1_21CollectiveEpilogueFwdINS6_IJSA_SC_SB_EEES9_NS_10bfloat16_tESG_Li256ELb1ELb1ELb0ELb1EEENS1_36VarlenDynamicPersistentTileSchedulerILi128ELi160ELi256ELi128ELb0ELb1ELb1ELb1ELb1ELb1EEEEEEEEEvNT_6ParamsE,@"STO_CUDA_ENTRY STV_DEFAULT"
_ZN7cutlass13device_kernelIN5flash11enable_sm90INS1_16FlashAttnFwdSm90INS1_25CollectiveMainloopFwdSm90ILi2EN4cute5tupleIJNS5_1CILi1EEES8_S8_EEENS6_IJNS7_ILi128EEENS7_ILi160EEENS7_ILi192EEEEEELi192ENS_12float_e4m3_tEfNS_4arch4Sm90ELb1ELb0ELb0ELb1ELb0ELb0ELb0ELb1ELb1ELb1ELb0ELb0EEENS1_21CollectiveEpilogueFwdINS6_IJSA_SC_SB_EEES9_NS_10bfloat16_tESG_Li256ELb1ELb1ELb0ELb1EEENS1_36VarlenDynamicPersistentTileSchedulerILi128ELi160ELi256ELi128ELb0ELb1ELb1ELb1ELb1ELb1EEEEEEEEEvNT_6ParamsE:
[----:B------:R-:W-:Y:S01]  /*0000*/  LDC R1, c[0x0][0x37c] ;  /* 0x0000df00ff017b82 */ /* 0x000fe20000000800 */
[----:B------:R-:W-:Y:S05]  /*0010*/  EXIT ;  /* 0x000000000000794d */ /* 0x000fea0003800000 */
.L_x_8:
        /* <DEDUP_REMOVED lines=14> */
.L_x_18:


//--------------------- .text._ZN7cutlass13device_kernelIN5flash11enable_sm90INS1_16FlashAttnFwdSm90INS1_25CollectiveMainloopFwdSm90ILi2EN4cute5tupleIJNS5_1CILi1EEES8_S8_EEENS6_IJNS7_ILi128EEENS7_ILi160EEENS7_ILi192EEEEEELi192ENS_12float_e4m3_tEfNS_4arch4Sm90ELb1ELb0ELb0ELb1ELb0ELb1ELb0ELb1ELb1ELb1ELb0ELb0EEENS1_21CollectiveEpilogueFwdINS6_IJSA_SC_SB_EEES9_NS_10bfloat16_tESG_Li256ELb1ELb1ELb0ELb1EEENS1_36VarlenDynamicPersistentTileSchedulerILi128ELi160ELi256ELi128ELb0ELb1ELb1ELb1ELb1ELb1EEEEEEEEEvNT_6ParamsE --------------------------
	.section	.text._ZN7cutlass13device_kernelIN5flash11enable_sm90INS1_16FlashAttnFwdSm90INS1_25CollectiveMainloopFwdSm90ILi2EN4cute5tupleIJNS5_1CILi1EEES8_S8_EEENS6_IJNS7_ILi128EEENS7_ILi160EEENS7_ILi192EEEEEELi192ENS_12float_e4m3_tEfNS_4arch4Sm90ELb1ELb0ELb0ELb1ELb0ELb1ELb0ELb1ELb1ELb1ELb0ELb0EEENS1_21CollectiveEpilogueFwdINS6_IJSA_SC_SB_EEES9_NS_10bfloat16_tESG_Li256ELb1ELb1ELb0ELb1EEENS1_36VarlenDynamicPersistentTileSchedulerILi128ELi160ELi256ELi128ELb0ELb1ELb1ELb1ELb1ELb1EEEEEEEEEvNT_6ParamsE,"ax",@progbits
	.align	128
.text._ZN7cutlass13device_kernelIN5flash11enable_sm90INS1_16FlashAttnFwdSm90INS1_25CollectiveMainloopFwdSm90ILi2EN4cute5tupleIJNS5_1CILi1EEES8_S8_EEENS6_IJNS7_ILi128EEENS7_ILi160EEENS7_ILi192EEEEEELi192ENS_12float_e4m3_tEfNS_4arch4Sm90ELb1ELb0ELb0ELb1ELb0ELb1ELb0ELb1ELb1ELb1ELb0ELb0EEENS1_21CollectiveEpilogueFwdINS6_IJSA_SC_SB_EEES9_NS_10bfloat16_tESG_Li256ELb1ELb1ELb0ELb1EEENS1_36VarlenDynamicPersistentTileSchedulerILi128ELi160ELi256ELi128ELb0ELb1ELb1ELb1ELb1ELb1EEEEEEEEEvNT_6ParamsE:
        .type           _ZN7cutlass13device_kernelIN5flash11enable_sm90INS1_16FlashAttnFwdSm90INS1_25CollectiveMainloopFwdSm90ILi2EN4cute5tupleIJNS5_1CILi1EEES8_S8_EEENS6_IJNS7_ILi128EEENS7_ILi160EEENS7_ILi192EEEEEELi192ENS_12float_e4m3_tEfNS_4arch4Sm90ELb1ELb0ELb0ELb1ELb0ELb1ELb0ELb1ELb1ELb1ELb0ELb0EEENS1_21CollectiveEpilogueFwdINS6_IJSA_SC_SB_EEES9_NS_10bfloat16_tESG_Li256ELb1ELb1ELb0ELb1EEENS1_36VarlenDynamicPersistentTileSchedulerILi128ELi160ELi256ELi128ELb0ELb1ELb1ELb1ELb1ELb1EEEEEEEEEvNT_6ParamsE,@function
        .size           _ZN7cutlass13device_kernelIN5flash11enable_sm90INS1_16FlashAttnFwdSm90INS1_25CollectiveMainloopFwdSm90ILi2EN4cute5tupleIJNS5_1CILi1EEES8_S8_EEENS6_IJNS7_ILi128EEENS7_ILi160EEENS7_ILi192EEEEEELi192ENS_12float_e4m3_tEfNS_4arch4Sm90ELb1ELb0ELb0ELb1ELb0ELb1ELb0ELb1ELb1ELb1ELb0ELb0EEENS1_21CollectiveEpilogueFwdINS6_IJSA_SC_SB_EEES9_NS_10bfloat16_tESG_Li256ELb1ELb1ELb0ELb1EEENS1_36VarlenDynamicPersistentTileSchedulerILi128ELi160ELi256ELi128ELb0ELb1ELb1ELb1ELb1ELb1EEEEEEEEEvNT_6ParamsE,(.L_x_19 - _ZN7cutlass13device_kernelIN5flash11enable_sm90INS1_16FlashAttnFwdSm90INS1_25CollectiveMainloopFwdSm90ILi2EN4cute5tupleIJNS5_1CILi1EEES8_S8_EEENS6_IJNS7_ILi128EEENS7_ILi160EEENS7_ILi192EEEEEELi192ENS_12float_e4m3_tEfNS_4arch4Sm90ELb1ELb0ELb0ELb1ELb0ELb1ELb0ELb1ELb1ELb1ELb0ELb0EEENS1_21CollectiveEpilogueFwdINS6_IJSA_SC_SB_EEES9_NS_10bfloat16_tESG_Li256ELb1ELb1ELb0ELb1EEENS1_36VarlenDynamicPersistentTileSchedulerILi128ELi160ELi256ELi128ELb0ELb1ELb1ELb1ELb1ELb1EEEEEEEEEvNT_6ParamsE)
        .other          _ZN7cutlass13device_kernelIN5flash11enable_sm90INS1_16FlashAttnFwdSm90INS1_25CollectiveMainloopFwdSm90ILi2EN4cute5tupleIJNS5_1CILi1EEES8_S8_EEENS6_IJNS7_ILi128EEENS7_ILi160EEENS7_ILi192EEEEEELi192ENS_12float_e4m3_tEfNS_4arch4Sm90ELb1ELb0ELb0ELb1ELb0ELb1ELb0ELb1ELb1ELb1ELb0ELb0EEENS1_21CollectiveEpilogueFwdINS6_IJSA_SC_SB_EEES9_NS_10bfloat16_tESG_Li256ELb1ELb1ELb0ELb1EEENS1_36VarlenDynamicPersistentTileSchedulerILi128ELi160ELi256ELi128ELb0ELb1ELb1ELb1ELb1ELb1EEEEEEEEEvNT_6ParamsE,@"STO_CUDA_ENTRY STV_DEFAULT"
_ZN7cutlass13device_kernelIN5flash11enable_sm90INS1_16FlashAttnFwdSm90INS1_25CollectiveMainloopFwdSm90ILi2EN4cute5tupleIJNS5_1CILi1EEES8_S8_EEENS6_IJNS7_ILi128EEENS7_ILi160EEENS7_ILi192EEEEEELi192ENS_12float_e4m3_tEfNS_4arch4Sm90ELb1ELb0ELb0ELb1ELb0ELb1ELb0ELb1ELb1ELb1ELb0ELb0EEENS1_21CollectiveEpilogueFwdINS6_IJSA_SC_SB_EEES9_NS_10bfloat16_tESG_Li256ELb1ELb1ELb0ELb1EEENS1_36VarlenDynamicPersistentTileSchedulerILi128ELi160ELi256ELi128ELb0ELb1ELb1ELb1ELb1ELb1EEEEEEEEEvNT_6ParamsE:
[----:B------:R-:W-:Y:S01]  /*0000*/  LDC R1, c[0x0][0x37c] ;  /* 0x0000df00ff017b82 */ /* 0x000fe20000000800 */
[----:B------:R-:W-:Y:S05]  /*0010*/  EXIT ;  /* 0x000000000000794d */ /* 0x000fea0003800000 */
.L_x_9:
        /* <DEDUP_REMOVED lines=14> */
.L_x_19:


//--------------------- .nv.shared.reserved.0     --------------------------
	.section	.nv.shared.reserved.0,"aw",@nobits
	.weak		__nv_reservedSMEM_offset_0_alias
	.size		__nv_reservedSMEM_offset_0_alias, 0, 64
	.other		__nv_reservedSMEM_offset_0_alias,@"STO_CUDA_RESERVED_SHARED STV_DEFAULT"
__nv_reservedSMEM_offset_0_alias:
	.zero		0
	.zero		64


//--------------------- .nv.global                --------------------------
	.section	.nv.global,"aw",@nobits
.nv.global:
	.type		_ZN74_INTERNAL_ed5ebc88_38_flash_fwd_hdim192_e4m3_packgqa_sm90_cu_ceb34e2a_33494cute1_E,@object
	.size		_ZN74_INTERNAL_ed5ebc88_38_flash_fwd_hdim192_e4m3_packgqa_sm90_cu_ceb34e2a_33494cute1_E,(_ZN74_INTERNAL_ed5ebc88_38_flash_fwd_hdim192_e4m3_packgqa_sm90_cu_ceb34e2a_33494cuda3std3__45__cpo6cbeginE - _ZN74_INTERNAL_ed5ebc88_38_flash_fwd_hdim192_e4m3_packgqa_sm90_cu_ceb34e2a_33494cute1_E)
_ZN74_INTERNAL_ed5ebc88_38_flash_fwd_hdim192_e4m3_packgqa_sm90_cu_ceb34e2a_33494cute1_E:
	.zero		1
	.type		_ZN74_INTERNAL_ed5ebc88_38_flash_fwd_hdim192_e4m3_packgqa_sm90_cu_ceb34e2a_33494cuda3std3__45__cpo6cbeginE,@object
	.size		_ZN74_INTERNAL_ed5ebc88_38_flash_fwd_hdim192_e4m3_packgqa_sm90_cu_ceb34e2a_33494cuda3std3__45__cpo6cbeginE,(_ZN74_INTERNAL_ed5ebc88_38_flash_fwd_hdim192_e4m3_packgqa_sm90_cu_ceb34e2a_33494cuda3std3__48in_placeE - _ZN74_INTERNAL_ed5ebc88_38_flash_fwd_hdim192_e4m3_packgqa_sm90_cu_ceb34e2a_33494cuda3std3__45__cpo6cbeginE)
_ZN74_INTERNAL_ed5ebc88_38_flash_fwd_hdim192_e4m3_packgqa_sm90_cu_ceb34e2a_33494cuda3std3__45__cpo6cbeginE:
	.zero		1
	.type		_ZN74_INTERNAL_ed5ebc88_38_flash_fwd_hdim192_e4m3_packgqa_sm90_cu_ceb34e2a_33494cuda3std3__48in_placeE,@object
	.size		_ZN74_INTERNAL_ed5ebc88_38_flash_fwd_hdim192_e4m3_packgqa_sm90_cu_ceb34e2a_33494cuda3std3__48in_placeE,(_ZN74_INTERNAL_ed5ebc88_38_flash_fwd_hdim192_e4m3_packgqa_sm90_cu_ceb34e2a_33494cuda3std6ranges3__45__cpo9iter_moveE - _ZN74_INTERNAL_ed5ebc88_38_flash_fwd_hdim192_e4m3_packgqa_sm90_cu_ceb34e2a_33494cuda3std3__48in_placeE)
_ZN74_INTERNAL_ed5ebc88_38_flash_fwd_hdim192_e4m3_packgqa_sm90_cu_ceb34e2a_33494cuda3std3__48in_placeE:
	.zero		1
	.type		_ZN74_INTERNAL_ed5ebc88_38_flash_fwd_hdim192_e4m3_packgqa_sm90_cu_ceb34e2a_33494cuda3std6ranges3__45__cpo9iter_moveE,@object
	.size		_ZN74_INTERNAL_ed5ebc88_38_flash_fwd_hdim192_e4m3_packgqa_sm90_cu_ceb34e2a_33494cuda3std6ranges3__45__cpo9iter_moveE,(_ZN74_INTERNAL_ed5ebc88_38_flash_fwd_hdim192_e4m3_packgqa_sm90_cu_ceb34e2a_33494cuda3std3__45__cpo5beginE - _ZN74_INTERNAL_ed5ebc88_38_flash_fwd_hdim192_e4m3_packgqa_sm90_cu_ceb34e2a_33494cuda3std6ranges3__45__cpo9iter_moveE)
_ZN74_INTERNAL_ed5ebc88_38_flash_fwd_hdim192_e4m3_packgqa_sm90_cu_ceb34e2a_33494cuda3std6ranges3__45__cpo9iter_moveE:
	.zero		1
	.type		_ZN74_INTERNAL_ed5ebc88_38_flash_fwd_hdim192_e4m3_packgqa_sm90_cu_ceb34e2a_33494cuda3std3__45__cpo5beginE,@object
	.size		_ZN74_INTERNAL_ed5ebc88_38_flash_fwd_hdim192_e4m3_packgqa_sm90_cu_ceb34e2a_33494cuda3std3__45__cpo5beginE,(_ZN74_INTERNAL_ed5ebc88_38_flash_fwd_hdim192_e4m3_packgqa_sm90_cu_ceb34e2a_33494cuda3std3__476_GLOBAL__N__ed5ebc88_38_flash_fwd_hdim192_e4m3_packgqa_sm90_cu_ceb34e2a_33496ignoreE - _ZN74_INTERNAL_ed5ebc88_38_flash_fwd_hdim192_e4m3_packgqa_sm90_cu_ceb34e2a_33494cuda3std3__45__cpo5beginE)
_ZN74_INTERNAL_ed5ebc88_38_flash_fwd_hdim192_e4m3_packgqa_sm90_cu_ceb34e2a_33494cuda3std3__45__cpo5beginE:
	.zero		1
	.type		_ZN74_INTERNAL_ed5ebc88_38_flash_fwd_hdim192_e4m3_packgqa_sm90_cu_ceb34e2a_33494cuda3std3__476_GLOBAL__N__ed5ebc88_38_flash_fwd_hdim192_e4m3_packgqa_sm90_cu_ceb34e2a_33496ignoreE,@object
	.size		_ZN74_INTERNAL_ed5ebc88_38_flash_fwd_hdim192_e4m3_packgqa_sm90_cu_ceb34e2a_33494cuda3std3__476_GLOBAL__N__ed5ebc88_38_flash_fwd_hdim192_e4m3_packgqa_sm90_cu_ceb34e2a_33496ignoreE,(_ZN74_INTERNAL_ed5ebc88_38_flash_fwd_hdim192_e4m3_packgqa_sm90_cu_ceb34e2a_33494cute7productE - _ZN74_INTERNAL_ed5ebc88_38_flash_fwd_hdim192_e4m3_packgqa_sm90_cu_ceb34e2a_33494cuda3std3__476_GLOBAL__N__ed5ebc88_38_flash_fwd_hdim192_e4m3_packgqa_sm90_cu_ceb34e2a_33496ignoreE)
_ZN74_INTERNAL_ed5ebc88_38_flash_fwd_hdim192_e4m3_packgqa_sm90_cu_ceb34e2a_33494cuda3std3__476_GLOBAL__N__ed5ebc88_38_flash_fwd_hdim192_e4m3_packgqa_sm90_cu_ceb34e2a_33496ignoreE:
	.zero		1
	.type		_ZN74_INTERNAL_ed5ebc88_38_flash_fwd_hdim192_e4m3_packgqa_sm90_cu_ceb34e2a_33494cute7productE,@object
	.size		_ZN74_INTERNAL_ed5ebc88_38_flash_fwd_hdim192_e4m3_packgqa_sm90_cu_ceb34e2a_33494cute7productE,(_ZN74_INTERNAL_ed5ebc88_38_flash_fwd_hdim192_e4m3_packgqa_sm90_cu_ceb34e2a_33494cuda3std3__45__cpo3endE - _ZN74_INTERNAL_ed5ebc88_38_flash_fwd_hdim192_e4m3_packgqa_sm90_cu_ceb34e2a_33494cute7productE)
_ZN74_INTERNAL_ed5ebc88_38_flash_fwd_hdim192_e4m3_packgqa_sm90_cu_ceb34e2a_33494cute7productE:
	.zero		1
	.type		_ZN74_INTERNAL_ed5ebc88_38_flash_fwd_hdim192_e4m3_packgqa_sm90_cu_ceb34e2a_33494cuda3std3__45__cpo3endE,@object
	.size		_ZN74_INTERNAL_ed5ebc88_38_flash_fwd_hdim192_e4m3_packgqa_sm90_cu_ceb34e2a_33494cuda3std3__45__cpo3endE,(_ZN74_INTERNAL_ed5ebc88_38_flash_fwd_hdim192_e4m3_packgqa_sm90_cu_ceb34e2a_33494cuda3std3__419piecewise_constructE - _ZN74_INTERNAL_ed5ebc88_38_flash_fwd_hdim192_e4m3_packgqa_sm90_cu_ceb34e2a_33494cuda3std3__45__cpo3endE)
_ZN74_INTERNAL_ed5ebc88_38_flash_fwd_hdim192_e4m3_packgqa_sm90_cu_ceb34e2a_33494cuda3std3__45__cpo3endE:
	.zero		1
	.type		_ZN74_INTERNAL_ed5ebc88_38_flash_fwd_hdim192_e4m3_packgqa_sm90_cu_ceb34e2a_33494cuda3std3__419piecewise_constructE,@object
	.size		_ZN74_INTERNAL_ed5ebc88_38_flash_fwd_hdim192_e4m3_packgqa_sm90_cu_ceb34e2a_33494cuda3std3__419piecewise_constructE,(_ZN74_INTERNAL_ed5ebc88_38_flash_fwd_hdim192_e4m3_packgqa_sm90_cu_ceb34e2a_33494cuda3std3__45__cpo4cendE - _ZN74_INTERNAL_ed5ebc88_38_flash_fwd_hdim192_e4m3_packgqa_sm90_cu_ceb34e2a_33494cuda3std3__419piecewise_constructE)
_ZN74_INTERNAL_ed5ebc88_38_flash_fwd_hdim192_e4m3_packgqa_sm90_cu_ceb34e2a_33494cuda3std3__419piecewise_constructE:
	.zero		1
	.type		_ZN74_INTERNAL_ed5ebc88_38_flash_fwd_hdim192_e4m3_packgqa_sm90_cu_ceb34e2a_33494cuda3std3__45__cpo4cendE,@object
	.size		_ZN74_INTERNAL_ed5ebc88_38_flash_fwd_hdim192_e4m3_packgqa_sm90_cu_ceb34e2a_33494cuda3std3__45__cpo4cendE,(_ZN74_INTERNAL_ed5ebc88_38_flash_fwd_hdim192_e4m3_packgqa_sm90_cu_ceb34e2a_33494cuda3std6ranges3__45__cpo4swapE - _ZN74_INTERNAL_ed5ebc88_38_flash_fwd_hdim192_e4m3_packgqa_sm90_cu_ceb34e2a_33494cuda3std3__45__cpo4cendE)
_ZN74_INTERNAL_ed5ebc88_38_flash_fwd_hdim192_e4m3_packgqa_sm90_cu_ceb34e2a_33494cuda3std3__45__cpo4cendE:
	.zero		1
	.type		_ZN74_INTERNAL_ed5ebc88_38_flash_fwd_hdim192_e4m3_packgqa_sm90_cu_ceb34e2a_33494cuda3std6ranges3__45__cpo4swapE,@object
	.size		_ZN74_INTERNAL_ed5ebc88_38_flash_fwd_hdim192_e4m3_packgqa_sm90_cu_ceb34e2a_33494cuda3std6ranges3__45__cpo4swapE,(.L_7 - _ZN74_INTERNAL_ed5ebc88_38_flash_fwd_hdim192_e4m3_packgqa_sm90_cu_ceb34e2a_33494cuda3std6ranges3__45__cpo4swapE)
_ZN74_INTERNAL_ed5ebc88_38_flash_fwd_hdim192_e4m3_packgqa_sm90_cu_ceb34e2a_33494cuda3std6ranges3__45__cpo4swapE:
	.zero		1
.L_7:


//--------------------- .nv.constant0._ZN7cutlass13device_kernelIN5flash11enable_sm90INS1_16FlashAttnFwdSm90INS1_25CollectiveMainloopFwdSm90ILi2EN4cute5tupleIJNS5_1CILi1EEES8_S8_EEENS6_IJNS7_ILi128EEENS7_ILi160EEENS7_ILi192EEEEEELi192ENS_12float_e4m3_tEfNS_4arch4Sm90ELb0ELb0ELb0ELb0ELb0ELb0ELb0ELb1ELb1ELb1ELb0ELb0EEENS1_21CollectiveEpilogueFwdINS6_IJSA_SC_SB_EEES9_NS_10bfloat16_tESG_Li256ELb0ELb1ELb0ELb1EEENS1_29StaticPersistentTileSchedulerILb0EEEEEEEEEvNT_6ParamsE --------------------------
	.section	.nv.constant0._ZN7cutlass13device_kernelIN5flash11enable_sm90INS1_16FlashAttnFwdSm90INS1_25CollectiveMainloopFwdSm90ILi2EN4cute5tupleIJNS5_1CILi1EEES8_S8_EEENS6_IJNS7_ILi128EEENS7_ILi160EEENS7_ILi192EEEEEELi192ENS_12float_e4m3_tEfNS_4arch4Sm90ELb0ELb0ELb0ELb0ELb0ELb0ELb0ELb1ELb1ELb1ELb0ELb0EEENS1_21CollectiveEpilogueFwdINS6_IJSA_SC_SB_EEES9_NS_10bfloat16_tESG_Li256ELb0ELb1ELb0ELb1EEENS1_29StaticPersistentTileSchedulerILb0EEEEEEEEEvNT_6ParamsE,"a",@progbits
	.sectionflags	@""
	.align	4
.nv.constant0._ZN7cutlass13device_kernelIN5flash11enable_sm90INS1_16FlashAttnFwdSm90INS1_25CollectiveMainloopFwdSm90ILi2EN4cute5tupleIJNS5_1CILi1EEES8_S8_EEENS6_IJNS7_ILi128EEENS7_ILi160EEENS7_ILi192EEEEEELi192ENS_12float_e4m3_tEfNS_4arch4Sm90ELb0ELb0ELb0ELb0ELb0ELb0ELb0ELb1ELb1ELb1ELb0ELb0EEENS1_21CollectiveEpilogueFwdINS6_IJSA_SC_SB_EEES9_NS_10bfloat16_tESG_Li256ELb0ELb1ELb0ELb1EEENS1_29StaticPersistentTileSchedulerILb0EEEEEEEEEvNT_6ParamsE:
	.zero		3456


//--------------------- .nv.constant0._ZN7cutlass13device_kernelIN5flash11enable_sm90INS1_16FlashAttnFwdSm90INS1_25CollectiveMainloopFwdSm90ILi2EN4cute5tupleIJNS5_1CILi2EEENS7_ILi1EEES9_EEENS6_IJNS7_ILi128EEENS7_ILi160EEENS7_ILi192EEEEEELi192ENS_12float_e4m3_tEfNS_4arch4Sm90ELb0ELb0ELb0ELb0ELb0ELb0ELb0ELb1ELb1ELb1ELb0ELb0EEENS1_21CollectiveEpilogueFwdINS6_IJSB_SD_SC_EEESA_NS_10bfloat16_tESH_Li256ELb0ELb1ELb0ELb1EEENS1_29StaticPersistentTileSchedulerILb0EEEEEEEEEvNT_6ParamsE --------------------------
	.section	.nv.constant0._ZN7cutlass13device_kernelIN5flash11enable_sm90INS1_16FlashAttnFwdSm90INS1_25CollectiveMainloopFwdSm90ILi2EN4cute5tupleIJNS5_1CILi2EEENS7_ILi1EEES9_EEENS6_IJNS7_ILi128EEENS7_ILi160EEENS7_ILi192EEEEEELi192ENS_12float_e4m3_tEfNS_4arch4Sm90ELb0ELb0ELb0ELb0ELb0ELb0ELb0ELb1ELb1ELb1ELb0ELb0EEENS1_21CollectiveEpilogueFwdINS6_IJSB_SD_SC_EEESA_NS_10bfloat16_tESH_Li256ELb0ELb1ELb0ELb1EEENS1_29StaticPersistentTileSchedulerILb0EEEEEEEEEvNT_6ParamsE,"a",@progbits
	.sectionflags	@""
	.align	4
.nv.constant0._ZN7cutlass13device_kernelIN5flash11enable_sm90INS1_16FlashAttnFwdSm90INS1_25CollectiveMainloopFwdSm90ILi2EN4cute5tupleIJNS5_1CILi2EEENS7_ILi1EEES9_EEENS6_IJNS7_ILi128EEENS7_ILi160EEENS7_ILi192EEEEEELi192ENS_12float_e4m3_tEfNS_4arch4Sm90ELb0ELb0ELb0ELb0ELb0ELb0ELb0ELb1ELb1ELb1ELb0ELb0EEENS1_21CollectiveEpilogueFwdINS6_IJSB_SD_SC_EEESA_NS_10bfloat16_tESH_Li256ELb0ELb1ELb0ELb1EEENS1_29StaticPersistentTileSchedulerILb0EEEEEEEEEvNT_6ParamsE:
	.zero		3456


//--------------------- .nv.constant0._ZN7cutlass13device_kernelIN5flash11enable_sm90INS1_16FlashAttnFwdSm90INS1_25CollectiveMainloopFwdSm90ILi2EN4cute5tupleIJNS5_1CILi1EEES8_S8_EEENS6_IJNS7_ILi128EEENS7_ILi160EEENS7_ILi192EEEEEELi192ENS_12float_e4m3_tEfNS_4arch4Sm90ELb0ELb0ELb0ELb1ELb0ELb0ELb0ELb1ELb1ELb1ELb0ELb0EEENS1_21CollectiveEpilogueFwdINS6_IJSA_SC_SB_EEES9_NS_10bfloat16_tESG_Li256ELb1ELb1ELb0ELb1EEENS1_36VarlenDynamicPersistentTileSchedulerILi128ELi160ELi256ELi128ELb0ELb1ELb1ELb0ELb1ELb1EEEEEEEEEvNT_6ParamsE --------------------------
	.section	.nv.constant0._ZN7cutlass13device_kernelIN5flash11enable_sm90INS1_16FlashAttnFwdSm90INS1_25CollectiveMainloopFwdSm90ILi2EN4cute5tupleIJNS5_1CILi1EEES8_S8_EEENS6_IJNS7_ILi128EEENS7_ILi160EEENS7_ILi192EEEEEELi192ENS_12float_e4m3_tEfNS_4arch4Sm90ELb0ELb0ELb0ELb1ELb0ELb0ELb0ELb1ELb1ELb1ELb0ELb0EEENS1_21CollectiveEpilogueFwdINS6_IJSA_SC_SB_EEES9_NS_10bfloat16_tESG_Li256ELb1ELb1ELb0ELb1EEENS1_36VarlenDynamicPersistentTileSchedulerILi128ELi160ELi256ELi128ELb0ELb1ELb1ELb0ELb1ELb1EEEEEEEEEvNT_6ParamsE,"a",@progbits
	.sectionflags	@""
	.align	4
.nv.constant0._ZN7cutlass13device_kernelIN5flash11enable_sm90INS1_16FlashAttnFwdSm90INS1_25CollectiveMainloopFwdSm90ILi2EN4cute5tupleIJNS5_1CILi1EEES8_S8_EEENS6_IJNS7_ILi128EEENS7_ILi160EEENS7_ILi192EEEEEELi192ENS_12float_e4m3_tEfNS_4arch4Sm90ELb0ELb0ELb0ELb1ELb0ELb0ELb0ELb1ELb1ELb1ELb0ELb0EEENS1_21CollectiveEpilogueFwdINS6_IJSA_SC_SB_EEES9_NS_10bfloat16_tESG_Li256ELb1ELb1ELb0ELb1EEENS1_36VarlenDynamicPersistentTileSchedulerILi128ELi160ELi256ELi128ELb0ELb1ELb1ELb0ELb1ELb1EEEEEEEEEvNT_6ParamsE:
	.zero		3584


//--------------------- .nv.constant0._ZN7cutlass13device_kernelIN5flash11enable_sm90INS1_16FlashAttnFwdSm90INS1_25CollectiveMainloopFwdSm90ILi2EN4cute5tupleIJNS5_1CILi1EEES8_S8_EEENS6_IJNS7_ILi128EEENS7_ILi160EEENS7_ILi192EEEEEELi192ENS_12float_e4m3_tEfNS_4arch4Sm90ELb0ELb0ELb0ELb1ELb0ELb1ELb0ELb1ELb1ELb1ELb0ELb0EEENS1_21CollectiveEpilogueFwdINS6_IJSA_SC_SB_EEES9_NS_10bfloat16_tESG_Li256ELb1ELb1ELb0ELb1EEENS1_36VarlenDynamicPersistentTileSchedulerILi128ELi160ELi256ELi128ELb0ELb1ELb1ELb0ELb1ELb1EEEEEEEEEvNT_6ParamsE --------------------------
	.section	.nv.constant0._ZN7cutlass13device_kernelIN5flash11enable_sm90INS1_16FlashAttnFwdSm90INS1_25CollectiveMainloopFwdSm90ILi2EN4cute5tupleIJNS5_1CILi1EEES8_S8_EEENS6_IJNS7_ILi128EEENS7_ILi160EEENS7_ILi192EEEEEELi192ENS_12float_e4m3_tEfNS_4arch4Sm90ELb0ELb0ELb0ELb1ELb0ELb1ELb0ELb1ELb1ELb1ELb0ELb0EEENS1_21CollectiveEpilogueFwdINS6_IJSA_SC_SB_EEES9_NS_10bfloat16_tESG_Li256ELb1ELb1ELb0ELb1EEENS1_36VarlenDynamicPersistentTileSchedulerILi128ELi160ELi256ELi128ELb0ELb1ELb1ELb0ELb1ELb1EEEEEEEEEvNT_6ParamsE,"a",@progbits
	.sectionflags	@""
	.align	4
.nv.constant0._ZN7cutlass13device_kernelIN5flash11enable_sm90INS1_16FlashAttnFwdSm90INS1_25CollectiveMainloopFwdSm90ILi2EN4cute5tupleIJNS5_1CILi1EEES8_S8_EEENS6_IJNS7_ILi128EEENS7_ILi160EEENS7_ILi192EEEEEELi192ENS_12float_e4m3_tEfNS_4arch4Sm90ELb0ELb0ELb0ELb1ELb0ELb1ELb0ELb1ELb1ELb1ELb0ELb0EEENS1_21CollectiveEpilogueFwdINS6_IJSA_SC_SB_EEES9_NS_10bfloat16_tESG_Li256ELb1ELb1ELb0ELb1EEENS1_36VarlenDynamicPersistentTileSchedulerILi128ELi160ELi256ELi128ELb0ELb1ELb1ELb0ELb1ELb1EEEEEEEEEvNT_6ParamsE:
	.zero		3584


//--------------------- .nv.constant0._ZN7cutlass13device_kernelIN5flash11enable_sm90INS1_16FlashAttnFwdSm90INS1_25CollectiveMainloopFwdSm90ILi2EN4cute5tupleIJNS5_1CILi1EEES8_S8_EEENS6_IJNS7_ILi128EEENS7_ILi160EEENS7_ILi192EEEEEELi192ENS_12float_e4m3_tEfNS_4arch4Sm90ELb0ELb1ELb0ELb0ELb0ELb0ELb0ELb1ELb1ELb1ELb0ELb0EEENS1_21CollectiveEpilogueFwdINS6_IJSA_SC_SB_EEES9_NS_10bfloat16_tESG_Li256ELb0ELb1ELb0ELb1EEENS1_30DynamicPersistentTileSchedulerILi256ELi128ELb0ELb1ELb1EEEEEEEEEvNT_6ParamsE --------------------------
	.section	.nv.constant0._ZN7cutlass13device_kernelIN5flash11enable_sm90INS1_16FlashAttnFwdSm90INS1_25CollectiveMainloopFwdSm90ILi2EN4cute5tupleIJNS5_1CILi1EEES8_S8_EEENS6_IJNS7_ILi128EEENS7_ILi160EEENS7_ILi192EEEEEELi192ENS_12float_e4m3_tEfNS_4arch4Sm90ELb0ELb1ELb0ELb0ELb0ELb0ELb0ELb1ELb1ELb1ELb0ELb0EEENS1_21CollectiveEpilogueFwdINS6_IJSA_SC_SB_EEES9_NS_10bfloat16_tESG_Li256ELb0ELb1ELb0ELb1EEENS1_30DynamicPersistentTileSchedulerILi256ELi128ELb0ELb1ELb1EEEEEEEEEvNT_6ParamsE,"a",@progbits
	.sectionflags	@""
	.align	4
.nv.constant0._ZN7cutlass13device_kernelIN5flash11enable_sm90INS1_16FlashAttnFwdSm90INS1_25CollectiveMainloopFwdSm90ILi2EN4cute5tupleIJNS5_1CILi1EEES8_S8_EEENS6_IJNS7_ILi128EEENS7_ILi160EEENS7_ILi192EEEEEELi192ENS_12float_e4m3_tEfNS_4arch4Sm90ELb0ELb1ELb0ELb0ELb0ELb0ELb0ELb1ELb1ELb1ELb0ELb0EEENS1_21CollectiveEpilogueFwdINS6_IJSA_SC_SB_EEES9_NS_10bfloat16_tESG_Li256ELb0ELb1ELb0ELb1EEENS1_30DynamicPersistentTileSchedulerILi256ELi128ELb0ELb1ELb1EEEEEEEEEvNT_6ParamsE:
	.zero		3584


//--------------------- .nv.constant0._ZN7cutlass13device_kernelIN5flash11enable_sm90INS1_16FlashAttnFwdSm90INS1_25CollectiveMainloopFwdSm90ILi2EN4cute5tupleIJNS5_1CILi1EEES8_S8_EEENS6_IJNS7_ILi128EEENS7_ILi160EEENS7_ILi192EEEEEELi192ENS_12float_e4m3_tEfNS_4arch4Sm90ELb0ELb1ELb0ELb1ELb0ELb0ELb0ELb1ELb1ELb1ELb0ELb0EEENS1_21CollectiveEpilogueFwdINS6_IJSA_SC_SB_EEES9_NS_10bfloat16_tESG_Li256ELb1ELb1ELb0ELb1EEENS1_36VarlenDynamicPersistentTileSchedulerILi128ELi160ELi256ELi128ELb0ELb1ELb1ELb1ELb0ELb1EEEEEEEEEvNT_6ParamsE --------------------------
	.section	.nv.constant0._ZN7cutlass13device_kernelIN5flash11enable_sm90INS1_16FlashAttnFwdSm90INS1_25CollectiveMainloopFwdSm90ILi2EN4cute5tupleIJNS5_1CILi1EEES8_S8_EEENS6_IJNS7_ILi128EEENS7_ILi160EEENS7_ILi192EEEEEELi192ENS_12float_e4m3_tEfNS_4arch4Sm90ELb0ELb1ELb0ELb1ELb0ELb0ELb0ELb1ELb1ELb1ELb0ELb0EEENS1_21CollectiveEpilogueFwdINS6_IJSA_SC_SB_EEES9_NS_10bfloat16_tESG_Li256ELb1ELb1ELb0ELb1EEENS1_36VarlenDynamicPersistentTileSchedulerILi128ELi160ELi256ELi128ELb0ELb1ELb1ELb1ELb0ELb1EEEEEEEEEvNT_6ParamsE,"a",@progbits
	.sectionflags	@""
	.align	4
.nv.constant0._ZN7cutlass13device_kernelIN5flash11enable_sm90INS1_16FlashAttnFwdSm90INS1_25CollectiveMainloopFwdSm90ILi2EN4cute5tupleIJNS5_1CILi1EEES8_S8_EEENS6_IJNS7_ILi128EEENS7_ILi160EEENS7_ILi192EEEEEELi192ENS_12float_e4m3_tEfNS_4arch4Sm90ELb0ELb1ELb0ELb1ELb0ELb0ELb0ELb1ELb1ELb1ELb0ELb0EEENS1_21CollectiveEpilogueFwdINS6_IJSA_SC_SB_EEES9_NS_10bfloat16_tESG_Li256ELb1ELb1ELb0ELb1EEENS1_36VarlenDynamicPersistentTileSchedulerILi128ELi160ELi256ELi128ELb0ELb1ELb1ELb1ELb0ELb1EEEEEEEEEvNT_6ParamsE:
	.zero		3584


//--------------------- .nv.constant0._ZN7cutlass13device_kernelIN5flash11enable_sm90INS1_16FlashAttnFwdSm90INS1_25CollectiveMainloopFwdSm90ILi2EN4cute5tupleIJNS5_1CILi1EEES8_S8_EEENS6_IJNS7_ILi128EEENS7_ILi160EEENS7_ILi192EEEEEELi192ENS_12float_e4m3_tEfNS_4arch4Sm90ELb0ELb1ELb0ELb1ELb0ELb1ELb0ELb1ELb1ELb1ELb0ELb0EEENS1_21CollectiveEpilogueFwdINS6_IJSA_SC_SB_EEES9_NS_10bfloat16_tESG_Li256ELb1ELb1ELb0ELb1EEENS1_36VarlenDynamicPersistentTileSchedulerILi128ELi160ELi256ELi128ELb0ELb1ELb1ELb1ELb0ELb1EEEEEEEEEvNT_6ParamsE --------------------------
	.section	.nv.constant0._ZN7cutlass13device_kernelIN5flash11enable_sm90INS1_16FlashAttnFwdSm90INS1_25CollectiveMainloopFwdSm90ILi2EN4cute5tupleIJNS5_1CILi1EEES8_S8_EEENS6_IJNS7_ILi128EEENS7_ILi160EEENS7_ILi192EEEEEELi192ENS_12float_e4m3_tEfNS_4arch4Sm90ELb0ELb1ELb0ELb1ELb0ELb1ELb0ELb1ELb1ELb1ELb0ELb0EEENS1_21CollectiveEpilogueFwdINS6_IJSA_SC_SB_EEES9_NS_10bfloat16_tESG_Li256ELb1ELb1ELb0ELb1EEENS1_36VarlenDynamicPersistentTileSchedulerILi128ELi160ELi256ELi128ELb0ELb1ELb1ELb1ELb0ELb1EEEEEEEEEvNT_6ParamsE,"a",@progbits
	.sectionflags	@""
	.align	4
.nv.constant0._ZN7cutlass13device_kernelIN5flash11enable_sm90INS1_16FlashAttnFwdSm90INS1_25CollectiveMainloopFwdSm90ILi2EN4cute5tupleIJNS5_1CILi1EEES8_S8_EEENS6_IJNS7_ILi128EEENS7_ILi160EEENS7_ILi192EEEEEELi192ENS_12float_e4m3_tEfNS_4arch4Sm90ELb0ELb1ELb0ELb1ELb0ELb1ELb0ELb1ELb1ELb1ELb0ELb0EEENS1_21CollectiveEpilogueFwdINS6_IJSA_SC_SB_EEES9_NS_10bfloat16_tESG_Li256ELb1ELb1ELb0ELb1EEENS1_36VarlenDynamicPersistentTileSchedulerILi128ELi160ELi256ELi128ELb0ELb1ELb1ELb1ELb0ELb1EEEEEEEEEvNT_6ParamsE:
	.zero		3584


//--------------------- .nv.constant0._ZN7cutlass13device_kernelIN5flash11enable_sm90INS1_16FlashAttnFwdSm90INS1_25CollectiveMainloopFwdSm90ILi2EN4cute5tupleIJNS5_1CILi1EEES8_S8_EEENS6_IJNS7_ILi128EEENS7_ILi160EEENS7_ILi192EEEEEELi192ENS_12float_e4m3_tEfNS_4arch4Sm90ELb1ELb0ELb0ELb0ELb0ELb0ELb0ELb1ELb1ELb1ELb0ELb0EEENS1_21CollectiveEpilogueFwdINS6_IJSA_SC_SB_EEES9_NS_10bfloat16_tESG_Li256ELb0ELb1ELb0ELb1EEENS1_30DynamicPersistentTileSchedulerILi256ELi128ELb0ELb1ELb1EEEEEEEEEvNT_6ParamsE --------------------------
	.section	.nv.constant0._ZN7cutlass13device_kernelIN5flash11enable_sm90INS1_16FlashAttnFwdSm90INS1_25CollectiveMainloopFwdSm90ILi2EN4cute5tupleIJNS5_1CILi1EEES8_S8_EEENS6_IJNS7_ILi128EEENS7_ILi160EEENS7_ILi192EEEEEELi192ENS_12float_e4m3_tEfNS_4arch4Sm90ELb1ELb0ELb0ELb0ELb0ELb0ELb0ELb1ELb1ELb1ELb0ELb0EEENS1_21CollectiveEpilogueFwdINS6_IJSA_SC_SB_EEES9_NS_10bfloat16_tESG_Li256ELb0ELb1ELb0ELb1EEENS1_30DynamicPersistentTileSchedulerILi256ELi128ELb0ELb1ELb1EEEEEEEEEvNT_6ParamsE,"a",@progbits
	.sectionflags	@""
	.align	4
.nv.constant0._ZN7cutlass13device_kernelIN5flash11enable_sm90INS1_16FlashAttnFwdSm90INS1_25CollectiveMainloopFwdSm90ILi2EN4cute5tupleIJNS5_1CILi1EEES8_S8_EEENS6_IJNS7_ILi128EEENS7_ILi160EEENS7_ILi192EEEEEELi192ENS_12float_e4m3_tEfNS_4arch4Sm90ELb1ELb0ELb0ELb0ELb0ELb0ELb0ELb1ELb1ELb1ELb0ELb0EEENS1_21CollectiveEpilogueFwdINS6_IJSA_SC_SB_EEES9_NS_10bfloat16_tESG_Li256ELb0ELb1ELb0ELb1EEENS1_30DynamicPersistentTileSchedulerILi256ELi128ELb0ELb1ELb1EEEEEEEEEvNT_6ParamsE:
	.zero		3584


//--------------------- .nv.constant0._ZN7cutlass13device_kernelIN5flash11enable_sm90INS1_16FlashAttnFwdSm90INS1_25CollectiveMainloopFwdSm90ILi2EN4cute5tupleIJNS5_1CILi1EEES8_S8_EEENS6_IJNS7_ILi128EEENS7_ILi160EEENS7_ILi192EEEEEELi192ENS_12float_e4m3_tEfNS_4arch4Sm90ELb1ELb0ELb0ELb1ELb0ELb0ELb0ELb1ELb1ELb1ELb0ELb0EEENS1_21CollectiveEpilogueFwdINS6_IJSA_SC_SB_EEES9_NS_10bfloat16_tESG_Li256ELb1ELb1ELb0ELb1EEENS1_36VarlenDynamicPersistentTileSchedulerILi128ELi160ELi256ELi128ELb0ELb1ELb1ELb1ELb1ELb1EEEEEEEEEvNT_6ParamsE --------------------------
	.section	.nv.constant0._ZN7cutlass13device_kernelIN5flash11enable_sm90INS1_16FlashAttnFwdSm90INS1_25CollectiveMainloopFwdSm90ILi2EN4cute5tupleIJNS5_1CILi1EEES8_S8_EEENS6_IJNS7_ILi128EEENS7_ILi160EEENS7_ILi192EEEEEELi192ENS_12float_e4m3_tEfNS_4arch4Sm90ELb1ELb0ELb0ELb1ELb0ELb0ELb0ELb1ELb1ELb1ELb0ELb0EEENS1_21CollectiveEpilogueFwdINS6_IJSA_SC_SB_EEES9_NS_10bfloat16_tESG_Li256ELb1ELb1ELb0ELb1EEENS1_36VarlenDynamicPersistentTileSchedulerILi128ELi160ELi256ELi128ELb0ELb1ELb1ELb1ELb1ELb1EEEEEEEEEvNT_6ParamsE,"a",@progbits
	.sectionflags	@""
	.align	4
.nv.constant0._ZN7cutlass13device_kernelIN5flash11enable_sm90INS1_16FlashAttnFwdSm90INS1_25CollectiveMainloopFwdSm90ILi2EN4cute5tupleIJNS5_1CILi1EEES8_S8_EEENS6_IJNS7_ILi128EEENS7_ILi160EEENS7_ILi192EEEEEELi192ENS_12float_e4m3_tEfNS_4arch4Sm90ELb1ELb0ELb0ELb1ELb0ELb0ELb0ELb1ELb1ELb1ELb0ELb0EEENS1_21CollectiveEpilogueFwdINS6_IJSA_SC_SB_EEES9_NS_10bfloat16_tESG_Li256ELb1ELb1ELb0ELb1EEENS1_36VarlenDynamicPersistentTileSchedulerILi128ELi160ELi256ELi128ELb0ELb1ELb1ELb1ELb1ELb1EEEEEEEEEvNT_6ParamsE:
	.zero		3584


//--------------------- .nv.constant0._ZN7cutlass13device_kernelIN5flash11enable_sm90INS1_16FlashAttnFwdSm90INS1_25CollectiveMainloopFwdSm90ILi2EN4cute5tupleIJNS5_1CILi1EEES8_S8_EEENS6_IJNS7_ILi128EEENS7_ILi160EEENS7_ILi192EEEEEELi192ENS_12float_e4m3_tEfNS_4arch4Sm90ELb1ELb0ELb0ELb1ELb0ELb1ELb0ELb1ELb1ELb1ELb0ELb0EEENS1_21CollectiveEpilogueFwdINS6_IJSA_SC_SB_EEES9_NS_10bfloat16_tESG_Li256ELb1ELb1ELb0ELb1EEENS1_36VarlenDynamicPersistentTileSchedulerILi128ELi160ELi256ELi128ELb0ELb1ELb1ELb1ELb1ELb1EEEEEEEEEvNT_6ParamsE --------------------------
	.section	.nv.constant0._ZN7cutlass13device_kernelIN5flash11enable_sm90INS1_16FlashAttnFwdSm90INS1_25CollectiveMainloopFwdSm90ILi2EN4cute5tupleIJNS5_1CILi1EEES8_S8_EEENS6_IJNS7_ILi128EEENS7_ILi160EEENS7_ILi192EEEEEELi192ENS_12float_e4m3_tEfNS_4arch4Sm90ELb1ELb0ELb0ELb1ELb0ELb1ELb0ELb1ELb1ELb1ELb0ELb0EEENS1_21CollectiveEpilogueFwdINS6_IJSA_SC_SB_EEES9_NS_10bfloat16_tESG_Li256ELb1ELb1ELb0ELb1EEENS1_36VarlenDynamicPersistentTileSchedulerILi128ELi160ELi256ELi128ELb0ELb1ELb1ELb1ELb1ELb1EEEEEEEEEvNT_6ParamsE,"a",@progbits
	.sectionflags	@""
	.align	4
.nv.constant0._ZN7cutlass13device_kernelIN5flash11enable_sm90INS1_16FlashAttnFwdSm90INS1_25CollectiveMainloopFwdSm90ILi2EN4cute5tupleIJNS5_1CILi1EEES8_S8_EEENS6_IJNS7_ILi128EEENS7_ILi160EEENS7_ILi192EEEEEELi192ENS_12float_e4m3_tEfNS_4arch4Sm90ELb1ELb0ELb0ELb1ELb0ELb1ELb0ELb1ELb1ELb1ELb0ELb0EEENS1_21CollectiveEpilogueFwdINS6_IJSA_SC_SB_EEES9_NS_10bfloat16_tESG_Li256ELb1ELb1ELb0ELb1EEENS1_36VarlenDynamicPersistentTileSchedulerILi128ELi160ELi256ELi128ELb0ELb1ELb1ELb1ELb1ELb1EEEEEEEEEvNT_6ParamsE:
	.zero		3584


//--------------------- SYMBOLS --------------------------

	.type		.nv.reservedSmem.offset0,@object
	.size		.nv.reservedSmem.offset0,0x4
